//
// Generated by NVIDIA NVVM Compiler
//
// Compiler Build ID: CL-36424714
// Cuda compilation tools, release 13.0, V13.0.88
// Based on NVVM 20.0.0
//

.version 9.0
.target sm_100
.address_size 64

	// .globl	_Z22points_in_boxes_kerneliiiPKfS0_Pi
.global .align 4 .b8 __cudart_i2opi_f[24] = {65, 144, 67, 60, 153, 149, 98, 219, 192, 221, 52, 245, 209, 87, 39, 252, 41, 21, 68, 78, 110, 131, 249, 162};

.visible .entry _Z22points_in_boxes_kerneliiiPKfS0_Pi(
	.param .u32 _Z22points_in_boxes_kerneliiiPKfS0_Pi_param_0,
	.param .u32 _Z22points_in_boxes_kerneliiiPKfS0_Pi_param_1,
	.param .u32 _Z22points_in_boxes_kerneliiiPKfS0_Pi_param_2,
	.param .u64 .ptr .align 1 _Z22points_in_boxes_kerneliiiPKfS0_Pi_param_3,
	.param .u64 .ptr .align 1 _Z22points_in_boxes_kerneliiiPKfS0_Pi_param_4,
	.param .u64 .ptr .align 1 _Z22points_in_boxes_kerneliiiPKfS0_Pi_param_5
)
{
	.local .align 4 .b8 	__local_depot0[28];
	.reg .b64 	%SP;
	.reg .b64 	%SPL;
	.reg .pred 	%p<27>;
	.reg .b32 	%r<98>;
	.reg .b32 	%f<70>;
	.reg .b64 	%rd<54>;
	.reg .b64 	%fd<14>;

	mov.u64 	%SPL, __local_depot0;
	ld.param.u32 	%r35, [_Z22points_in_boxes_kerneliiiPKfS0_Pi_param_0];
	ld.param.u32 	%r33, [_Z22points_in_boxes_kerneliiiPKfS0_Pi_param_1];
	ld.param.u32 	%r34, [_Z22points_in_boxes_kerneliiiPKfS0_Pi_param_2];
	ld.param.u64 	%rd19, [_Z22points_in_boxes_kerneliiiPKfS0_Pi_param_4];
	ld.param.u64 	%rd20, [_Z22points_in_boxes_kerneliiiPKfS0_Pi_param_5];
	add.u64 	%rd1, %SPL, 0;
	add.u64 	%rd2, %SPL, 0;
	mov.u32 	%r1, %ctaid.y;
	mov.u32 	%r36, %ctaid.x;
	mov.u32 	%r37, %ntid.x;
	mov.u32 	%r38, %tid.x;
	mad.lo.s32 	%r2, %r36, %r37, %r38;
	setp.ge.s32 	%p1, %r1, %r35;
	setp.ge.s32 	%p2, %r2, %r34;
	or.pred  	%p3, %p1, %p2;
	@%p3 bra 	$L__BB0_23;
	cvta.to.global.u64 	%rd3, %rd19;
	cvta.to.global.u64 	%rd23, %rd20;
	mul.lo.s32 	%r39, %r1, %r33;
	mul.lo.s32 	%r3, %r39, 7;
	mad.lo.s32 	%r4, %r34, %r1, %r2;
	mul.wide.s32 	%rd24, %r4, 4;
	add.s64 	%rd4, %rd23, %rd24;
	setp.lt.s32 	%p4, %r33, 1;
	@%p4 bra 	$L__BB0_23;
	mul.lo.s32 	%r41, %r4, 3;
	mul.wide.s32 	%rd25, %r41, 4;
	add.s64 	%rd5, %rd3, %rd25;
	ld.global.f32 	%f1, [%rd5+8];
	cvt.s64.s32 	%rd6, %r3;
	mov.b32 	%r89, 0;
	mov.u64 	%rd40, __cudart_i2opi_f;
$L__BB0_3:
	ld.param.u64 	%rd49, [_Z22points_in_boxes_kerneliiiPKfS0_Pi_param_3];
	mul.lo.s32 	%r42, %r89, 7;
	cvt.u64.u32 	%rd26, %r42;
	add.s64 	%rd27, %rd26, %rd6;
	cvta.to.global.u64 	%rd28, %rd49;
	shl.b64 	%rd29, %rd27, 2;
	add.s64 	%rd7, %rd28, %rd29;
	ld.global.f32 	%f16, [%rd7+8];
	ld.global.f32 	%f17, [%rd7+20];
	sub.f32 	%f18, %f1, %f16;
	abs.f32 	%f19, %f18;
	cvt.f64.f32 	%fd1, %f19;
	cvt.f64.f32 	%fd2, %f17;
	mul.f64 	%fd3, %fd2, 0d3FE0000000000000;
	setp.lt.f64 	%p5, %fd3, %fd1;
	@%p5 bra 	$L__BB0_22;
	ld.global.f32 	%f20, [%rd7+24];
	ld.global.f32 	%f2, [%rd7+16];
	ld.global.f32 	%f3, [%rd7+12];
	ld.global.f32 	%f21, [%rd7+4];
	ld.global.f32 	%f22, [%rd7];
	ld.global.f32 	%f23, [%rd5+4];
	ld.global.f32 	%f24, [%rd5];
	sub.f32 	%f4, %f24, %f22;
	sub.f32 	%f5, %f23, %f21;
	neg.f32 	%f6, %f20;
	mul.f32 	%f25, %f20, 0fBF22F983;
	cvt.rni.s32.f32 	%r97, %f25;
	cvt.rn.f32.s32 	%f26, %r97;
	fma.rn.f32 	%f27, %f26, 0fBFC90FDA, %f6;
	fma.rn.f32 	%f28, %f26, 0fB3A22168, %f27;
	fma.rn.f32 	%f69, %f26, 0fA7C234C5, %f28;
	abs.f32 	%f8, %f6;
	setp.ltu.f32 	%p6, %f8, 0f47CE4780;
	mov.u32 	%r93, %r97;
	mov.f32 	%f68, %f69;
	@%p6 bra 	$L__BB0_12;
	setp.neu.f32 	%p7, %f8, 0f7F800000;
	@%p7 bra 	$L__BB0_7;
	mov.f32 	%f31, 0f00000000;
	mul.rn.f32 	%f68, %f6, %f31;
	mov.b32 	%r93, 0;
	bra.uni 	$L__BB0_12;
$L__BB0_7:
	mov.b32 	%r7, %f6;
	mov.b64 	%rd52, 0;
	mov.b32 	%r90, 0;
	mov.u64 	%rd50, __cudart_i2opi_f;
	mov.u64 	%rd51, %rd2;
$L__BB0_8:
	.pragma "nounroll";
	ld.global.nc.u32 	%r44, [%rd50];
	shl.b32 	%r45, %r7, 8;
	or.b32  	%r46, %r45, -2147483648;
	mad.wide.u32 	%rd32, %r44, %r46, %rd52;
	shr.u64 	%rd52, %rd32, 32;
	st.local.u32 	[%rd51], %rd32;
	add.s32 	%r90, %r90, 1;
	add.s64 	%rd51, %rd51, 4;
	add.s64 	%rd50, %rd50, 4;
	setp.ne.s32 	%p8, %r90, 6;
	@%p8 bra 	$L__BB0_8;
	shr.u32 	%r47, %r7, 23;
	st.local.u32 	[%rd2+24], %rd52;
	and.b32  	%r10, %r47, 31;
	and.b32  	%r48, %r47, 224;
	add.s32 	%r49, %r48, -128;
	shr.u32 	%r50, %r49, 5;
	mul.wide.u32 	%rd33, %r50, 4;
	sub.s64 	%rd14, %rd2, %rd33;
	ld.local.u32 	%r91, [%rd14+24];
	ld.local.u32 	%r92, [%rd14+20];
	setp.eq.s32 	%p9, %r10, 0;
	@%p9 bra 	$L__BB0_11;
	shf.l.wrap.b32 	%r91, %r92, %r91, %r10;
	ld.local.u32 	%r51, [%rd14+16];
	shf.l.wrap.b32 	%r92, %r51, %r92, %r10;
$L__BB0_11:
	shr.u32 	%r52, %r91, 30;
	shf.l.wrap.b32 	%r53, %r92, %r91, 2;
	shl.b32 	%r54, %r92, 2;
	shr.u32 	%r55, %r53, 31;
	add.s32 	%r56, %r55, %r52;
	neg.s32 	%r57, %r56;
	setp.lt.s32 	%p10, %r7, 0;
	selp.b32 	%r93, %r57, %r56, %p10;
	xor.b32  	%r58, %r53, %r7;
	shr.s32 	%r59, %r53, 31;
	xor.b32  	%r60, %r59, %r53;
	xor.b32  	%r61, %r59, %r54;
	cvt.u64.u32 	%rd34, %r60;
	shl.b64 	%rd35, %rd34, 32;
	cvt.u64.u32 	%rd36, %r61;
	or.b64  	%rd37, %rd35, %rd36;
	cvt.rn.f64.s64 	%fd4, %rd37;
	mul.f64 	%fd5, %fd4, 0d3BF921FB54442D19;
	cvt.rn.f32.f64 	%f29, %fd5;
	neg.f32 	%f30, %f29;
	setp.lt.s32 	%p11, %r58, 0;
	selp.f32 	%f68, %f30, %f29, %p11;
$L__BB0_12:
	setp.ltu.f32 	%p12, %f8, 0f47CE4780;
	add.s32 	%r63, %r93, 1;
	mul.rn.f32 	%f32, %f68, %f68;
	and.b32  	%r64, %r93, 1;
	setp.eq.b32 	%p13, %r64, 1;
	selp.f32 	%f33, %f68, 0f3F800000, %p13;
	fma.rn.f32 	%f34, %f32, %f33, 0f00000000;
	fma.rn.f32 	%f35, %f32, 0f37CBAC00, 0fBAB607ED;
	selp.f32 	%f36, 0fB94D4153, %f35, %p13;
	selp.f32 	%f37, 0f3C0885E4, 0f3D2AAABB, %p13;
	fma.rn.f32 	%f38, %f36, %f32, %f37;
	selp.f32 	%f39, 0fBE2AAAA8, 0fBEFFFFFF, %p13;
	fma.rn.f32 	%f40, %f38, %f32, %f39;
	fma.rn.f32 	%f41, %f40, %f34, %f33;
	and.b32  	%r65, %r63, 2;
	setp.eq.s32 	%p14, %r65, 0;
	mov.f32 	%f42, 0f00000000;
	sub.f32 	%f43, %f42, %f41;
	selp.f32 	%f12, %f41, %f43, %p14;
	@%p12 bra 	$L__BB0_20;
	setp.neu.f32 	%p15, %f8, 0f7F800000;
	@%p15 bra 	$L__BB0_15;
	mov.f32 	%f46, 0f00000000;
	mul.rn.f32 	%f69, %f6, %f46;
	mov.b32 	%r97, 0;
	bra.uni 	$L__BB0_20;
$L__BB0_15:
	mov.b32 	%r19, %f6;
	shl.b32 	%r67, %r19, 8;
	or.b32  	%r20, %r67, -2147483648;
	mov.b64 	%rd53, 0;
	mov.b32 	%r94, 0;
$L__BB0_16:
	.pragma "nounroll";
	mul.wide.u32 	%rd39, %r94, 4;
	add.s64 	%rd41, %rd40, %rd39;
	ld.global.nc.u32 	%r68, [%rd41];
	mad.wide.u32 	%rd42, %r68, %r20, %rd53;
	shr.u64 	%rd53, %rd42, 32;
	add.s64 	%rd43, %rd1, %rd39;
	st.local.u32 	[%rd43], %rd42;
	add.s32 	%r94, %r94, 1;
	setp.ne.s32 	%p16, %r94, 6;
	@%p16 bra 	$L__BB0_16;
	shr.u32 	%r69, %r19, 23;
	st.local.u32 	[%rd1+24], %rd53;
	and.b32  	%r23, %r69, 31;
	and.b32  	%r70, %r69, 224;
	add.s32 	%r71, %r70, -128;
	shr.u32 	%r72, %r71, 5;
	mul.wide.u32 	%rd44, %r72, 4;
	sub.s64 	%rd17, %rd1, %rd44;
	ld.local.u32 	%r95, [%rd17+24];
	ld.local.u32 	%r96, [%rd17+20];
	setp.eq.s32 	%p17, %r23, 0;
	@%p17 bra 	$L__BB0_19;
	shf.l.wrap.b32 	%r95, %r96, %r95, %r23;
	ld.local.u32 	%r73, [%rd17+16];
	shf.l.wrap.b32 	%r96, %r73, %r96, %r23;
$L__BB0_19:
	shr.u32 	%r74, %r95, 30;
	shf.l.wrap.b32 	%r75, %r96, %r95, 2;
	shl.b32 	%r76, %r96, 2;
	shr.u32 	%r77, %r75, 31;
	add.s32 	%r78, %r77, %r74;
	neg.s32 	%r79, %r78;
	setp.lt.s32 	%p18, %r19, 0;
	selp.b32 	%r97, %r79, %r78, %p18;
	xor.b32  	%r80, %r75, %r19;
	shr.s32 	%r81, %r75, 31;
	xor.b32  	%r82, %r81, %r75;
	xor.b32  	%r83, %r81, %r76;
	cvt.u64.u32 	%rd45, %r82;
	shl.b64 	%rd46, %rd45, 32;
	cvt.u64.u32 	%rd47, %r83;
	or.b64  	%rd48, %rd46, %rd47;
	cvt.rn.f64.s64 	%fd6, %rd48;
	mul.f64 	%fd7, %fd6, 0d3BF921FB54442D19;
	cvt.rn.f32.f64 	%f44, %fd7;
	neg.f32 	%f45, %f44;
	setp.lt.s32 	%p19, %r80, 0;
	selp.f32 	%f69, %f45, %f44, %p19;
$L__BB0_20:
	mul.rn.f32 	%f47, %f69, %f69;
	and.b32  	%r85, %r97, 1;
	setp.eq.b32 	%p20, %r85, 1;
	selp.f32 	%f48, 0f3F800000, %f69, %p20;
	fma.rn.f32 	%f49, %f47, %f48, 0f00000000;
	fma.rn.f32 	%f50, %f47, 0f37CBAC00, 0fBAB607ED;
	selp.f32 	%f51, %f50, 0fB94D4153, %p20;
	selp.f32 	%f52, 0f3D2AAABB, 0f3C0885E4, %p20;
	fma.rn.f32 	%f53, %f51, %f47, %f52;
	selp.f32 	%f54, 0fBEFFFFFF, 0fBE2AAAA8, %p20;
	fma.rn.f32 	%f55, %f53, %f47, %f54;
	fma.rn.f32 	%f56, %f55, %f49, %f48;
	and.b32  	%r86, %r97, 2;
	setp.eq.s32 	%p21, %r86, 0;
	mov.f32 	%f57, 0f00000000;
	sub.f32 	%f58, %f57, %f56;
	selp.f32 	%f59, %f56, %f58, %p21;
	mul.f32 	%f60, %f4, %f12;
	mul.f32 	%f61, %f5, %f59;
	sub.f32 	%f62, %f60, %f61;
	mul.f32 	%f63, %f4, %f59;
	fma.rn.f32 	%f64, %f5, %f12, %f63;
	abs.f32 	%f65, %f62;
	cvt.f64.f32 	%fd8, %f65;
	cvt.f64.f32 	%fd9, %f3;
	fma.rn.f64 	%fd10, %fd9, 0d3FE0000000000000, 0d3EE4F8B580000000;
	setp.gt.f64 	%p22, %fd10, %fd8;
	abs.f32 	%f66, %f64;
	cvt.f64.f32 	%fd11, %f66;
	cvt.f64.f32 	%fd12, %f2;
	fma.rn.f64 	%fd13, %fd12, 0d3FE0000000000000, 0d3EE4F8B580000000;
	setp.gt.f64 	%p23, %fd13, %fd11;
	and.pred  	%p24, %p22, %p23;
	selp.u32 	%r87, 1, 0, %p24;
	cvt.rn.f32.u32 	%f67, %r87;
	cvt.rzi.s32.f32 	%r88, %f67;
	setp.eq.s32 	%p25, %r88, 0;
	@%p25 bra 	$L__BB0_22;
	st.global.u32 	[%rd4], %r89;
	bra.uni 	$L__BB0_23;
$L__BB0_22:
	add.s32 	%r89, %r89, 1;
	setp.ne.s32 	%p26, %r89, %r33;
	@%p26 bra 	$L__BB0_3;
$L__BB0_23:
	ret;

}
	// .globl	_Z41build_pixel_offset_velocity_target_kerneliiiiifPKfS0_PfS1_S1_S1_S1_S1_S1_PiS2_
.visible .entry _Z41build_pixel_offset_velocity_target_kerneliiiiifPKfS0_PfS1_S1_S1_S1_S1_S1_PiS2_(
	.param .u32 _Z41build_pixel_offset_velocity_target_kerneliiiiifPKfS0_PfS1_S1_S1_S1_S1_S1_PiS2__param_0,
	.param .u32 _Z41build_pixel_offset_velocity_target_kerneliiiiifPKfS0_PfS1_S1_S1_S1_S1_S1_PiS2__param_1,
	.param .u32 _Z41build_pixel_offset_velocity_target_kerneliiiiifPKfS0_PfS1_S1_S1_S1_S1_S1_PiS2__param_2,
	.param .u32 _Z41build_pixel_offset_velocity_target_kerneliiiiifPKfS0_PfS1_S1_S1_S1_S1_S1_PiS2__param_3,
	.param .u32 _Z41build_pixel_offset_velocity_target_kerneliiiiifPKfS0_PfS1_S1_S1_S1_S1_S1_PiS2__param_4,
	.param .f32 _Z41build_pixel_offset_velocity_target_kerneliiiiifPKfS0_PfS1_S1_S1_S1_S1_S1_PiS2__param_5,
	.param .u64 .ptr .align 1 _Z41build_pixel_offset_velocity_target_kerneliiiiifPKfS0_PfS1_S1_S1_S1_S1_S1_PiS2__param_6,
	.param .u64 .ptr .align 1 _Z41build_pixel_offset_velocity_target_kerneliiiiifPKfS0_PfS1_S1_S1_S1_S1_S1_PiS2__param_7,
	.param .u64 .ptr .align 1 _Z41build_pixel_offset_velocity_target_kerneliiiiifPKfS0_PfS1_S1_S1_S1_S1_S1_PiS2__param_8,
	.param .u64 .ptr .align 1 _Z41build_pixel_offset_velocity_target_kerneliiiiifPKfS0_PfS1_S1_S1_S1_S1_S1_PiS2__param_9,
	.param .u64 .ptr .align 1 _Z41build_pixel_offset_velocity_target_kerneliiiiifPKfS0_PfS1_S1_S1_S1_S1_S1_PiS2__param_10,
	.param .u64 .ptr .align 1 _Z41build_pixel_offset_velocity_target_kerneliiiiifPKfS0_PfS1_S1_S1_S1_S1_S1_PiS2__param_11,
	.param .u64 .ptr .align 1 _Z41build_pixel_offset_velocity_target_kerneliiiiifPKfS0_PfS1_S1_S1_S1_S1_S1_PiS2__param_12,
	.param .u64 .ptr .align 1 _Z41build_pixel_offset_velocity_target_kerneliiiiifPKfS0_PfS1_S1_S1_S1_S1_S1_PiS2__param_13,
	.param .u64 .ptr .align 1 _Z41build_pixel_offset_velocity_target_kerneliiiiifPKfS0_PfS1_S1_S1_S1_S1_S1_PiS2__param_14,
	.param .u64 .ptr .align 1 _Z41build_pixel_offset_velocity_target_kerneliiiiifPKfS0_PfS1_S1_S1_S1_S1_S1_PiS2__param_15,
	.param .u64 .ptr .align 1 _Z41build_pixel_offset_velocity_target_kerneliiiiifPKfS0_PfS1_S1_S1_S1_S1_S1_PiS2__param_16
)
{
	.local .align 4 .b8 	__local_depot1[28];
	.reg .b64 	%SP;
	.reg .b64 	%SPL;
	.reg .pred 	%p<46>;
	.reg .b32 	%r<188>;
	.reg .b32 	%f<148>;
	.reg .b64 	%rd<139>;
	.reg .b64 	%fd<25>;

	mov.u64 	%SPL, __local_depot1;
	ld.param.u32 	%r62, [_Z41build_pixel_offset_velocity_target_kerneliiiiifPKfS0_PfS1_S1_S1_S1_S1_S1_PiS2__param_0];
	ld.param.u32 	%r63, [_Z41build_pixel_offset_velocity_target_kerneliiiiifPKfS0_PfS1_S1_S1_S1_S1_S1_PiS2__param_1];
	ld.param.u32 	%r65, [_Z41build_pixel_offset_velocity_target_kerneliiiiifPKfS0_PfS1_S1_S1_S1_S1_S1_PiS2__param_2];
	ld.param.u32 	%r66, [_Z41build_pixel_offset_velocity_target_kerneliiiiifPKfS0_PfS1_S1_S1_S1_S1_S1_PiS2__param_3];
	ld.param.u32 	%r64, [_Z41build_pixel_offset_velocity_target_kerneliiiiifPKfS0_PfS1_S1_S1_S1_S1_S1_PiS2__param_4];
	ld.param.u64 	%rd48, [_Z41build_pixel_offset_velocity_target_kerneliiiiifPKfS0_PfS1_S1_S1_S1_S1_S1_PiS2__param_6];
	cvta.to.global.u64 	%rd1, %rd48;
	add.u64 	%rd2, %SPL, 0;
	add.u64 	%rd3, %SPL, 0;
	ld.global.f32 	%f1, [%rd1+4];
	mov.u32 	%r67, %ctaid.y;
	div.u32 	%r1, %r67, %r66;
	mov.u32 	%r68, %ctaid.x;
	mov.u32 	%r69, %ntid.x;
	mov.u32 	%r70, %tid.x;
	mad.lo.s32 	%r2, %r68, %r69, %r70;
	mul.lo.s32 	%r71, %r1, %r66;
	sub.s32 	%r72, %r67, %r71;
	mov.u32 	%r73, %ntid.y;
	mov.u32 	%r74, %tid.y;
	mad.lo.s32 	%r3, %r72, %r73, %r74;
	setp.ge.s32 	%p1, %r1, %r65;
	setp.ge.s32 	%p2, %r2, %r62;
	or.pred  	%p3, %p2, %p1;
	setp.ge.s32 	%p4, %r3, %r63;
	or.pred  	%p5, %p3, %p4;
	@%p5 bra 	$L__BB1_39;
	ld.param.u64 	%rd125, [_Z41build_pixel_offset_velocity_target_kerneliiiiifPKfS0_PfS1_S1_S1_S1_S1_S1_PiS2__param_13];
	ld.param.u64 	%rd124, [_Z41build_pixel_offset_velocity_target_kerneliiiiifPKfS0_PfS1_S1_S1_S1_S1_S1_PiS2__param_12];
	ld.param.u64 	%rd123, [_Z41build_pixel_offset_velocity_target_kerneliiiiifPKfS0_PfS1_S1_S1_S1_S1_S1_PiS2__param_11];
	ld.param.u64 	%rd122, [_Z41build_pixel_offset_velocity_target_kerneliiiiifPKfS0_PfS1_S1_S1_S1_S1_S1_PiS2__param_10];
	ld.param.u64 	%rd119, [_Z41build_pixel_offset_velocity_target_kerneliiiiifPKfS0_PfS1_S1_S1_S1_S1_S1_PiS2__param_7];
	ld.global.f32 	%f30, [%rd1];
	cvt.rn.f32.s32 	%f31, %r62;
	sub.f32 	%f32, %f1, %f30;
	div.rn.f32 	%f33, %f32, %f31;
	ld.global.f32 	%f34, [%rd1+12];
	ld.global.f32 	%f35, [%rd1+8];
	cvt.rn.f32.s32 	%f36, %r63;
	sub.f32 	%f37, %f34, %f35;
	div.rn.f32 	%f38, %f37, %f36;
	cvta.to.global.u64 	%rd51, %rd119;
	cvta.to.global.u64 	%rd4, %rd123;
	cvta.to.global.u64 	%rd5, %rd124;
	cvta.to.global.u64 	%rd6, %rd125;
	cvta.to.global.u64 	%rd7, %rd122;
	mul.lo.s32 	%r4, %r1, %r64;
	mul.lo.s32 	%r75, %r4, 10;
	mul.wide.s32 	%rd52, %r75, 4;
	add.s64 	%rd8, %rd51, %rd52;
	cvt.rn.f32.s32 	%f39, %r2;
	mul.f32 	%f40, %f33, 0f3F000000;
	fma.rn.f32 	%f41, %f33, %f39, %f40;
	add.f32 	%f2, %f41, %f30;
	cvt.rn.f32.u32 	%f42, %r3;
	mul.f32 	%f43, %f38, %f42;
	fma.rn.f32 	%f44, %f38, 0f3F000000, %f43;
	add.f32 	%f3, %f44, %f35;
	mul.lo.s32 	%r5, %r63, %r62;
	mul.lo.s32 	%r6, %r5, %r1;
	shl.b32 	%r7, %r6, 1;
	setp.lt.s32 	%p6, %r64, 1;
	@%p6 bra 	$L__BB1_39;
	ld.global.f32 	%f4, [%rd8+12];
	mov.b32 	%r171, 0;
	cvt.f64.f32 	%fd1, %f4;
$L__BB1_3:
	setp.lt.f64 	%p7, %fd1, 0d3F747AE147AE147B;
	@%p7 bra 	$L__BB1_38;
	mul.lo.s32 	%r77, %r171, 10;
	mul.wide.u32 	%rd53, %r77, 4;
	add.s64 	%rd9, %rd8, %rd53;
	ld.global.f32 	%f5, [%rd9];
	ld.global.f32 	%f6, [%rd9+4];
	ld.global.f32 	%f7, [%rd9+12];
	ld.global.f32 	%f8, [%rd9+16];
	ld.global.f32 	%f9, [%rd9+24];
	neg.f32 	%f10, %f9;
	mul.f32 	%f45, %f9, 0fBF22F983;
	cvt.rni.s32.f32 	%r179, %f45;
	cvt.rn.f32.s32 	%f46, %r179;
	fma.rn.f32 	%f47, %f46, 0fBFC90FDA, %f10;
	fma.rn.f32 	%f48, %f46, 0fB3A22168, %f47;
	fma.rn.f32 	%f145, %f46, 0fA7C234C5, %f48;
	abs.f32 	%f12, %f10;
	setp.ltu.f32 	%p8, %f12, 0f47CE4780;
	mov.u32 	%r175, %r179;
	mov.f32 	%f144, %f145;
	@%p8 bra 	$L__BB1_12;
	setp.neu.f32 	%p9, %f12, 0f7F800000;
	@%p9 bra 	$L__BB1_7;
	mov.f32 	%f51, 0f00000000;
	mul.rn.f32 	%f144, %f10, %f51;
	mov.b32 	%r175, 0;
	bra.uni 	$L__BB1_12;
$L__BB1_7:
	mov.b32 	%r10, %f10;
	mov.b64 	%rd131, 0;
	mov.b32 	%r172, 0;
	mov.u64 	%rd129, __cudart_i2opi_f;
	mov.u64 	%rd130, %rd2;
$L__BB1_8:
	.pragma "nounroll";
	ld.global.nc.u32 	%r79, [%rd129];
	shl.b32 	%r80, %r10, 8;
	or.b32  	%r81, %r80, -2147483648;
	mad.wide.u32 	%rd56, %r79, %r81, %rd131;
	shr.u64 	%rd131, %rd56, 32;
	st.local.u32 	[%rd130], %rd56;
	add.s32 	%r172, %r172, 1;
	add.s64 	%rd130, %rd130, 4;
	add.s64 	%rd129, %rd129, 4;
	setp.ne.s32 	%p10, %r172, 6;
	@%p10 bra 	$L__BB1_8;
	shr.u32 	%r82, %r10, 23;
	st.local.u32 	[%rd2+24], %rd131;
	and.b32  	%r13, %r82, 31;
	and.b32  	%r83, %r82, 224;
	add.s32 	%r84, %r83, -128;
	shr.u32 	%r85, %r84, 5;
	mul.wide.u32 	%rd57, %r85, 4;
	sub.s64 	%rd16, %rd2, %rd57;
	ld.local.u32 	%r173, [%rd16+24];
	ld.local.u32 	%r174, [%rd16+20];
	setp.eq.s32 	%p11, %r13, 0;
	@%p11 bra 	$L__BB1_11;
	shf.l.wrap.b32 	%r173, %r174, %r173, %r13;
	ld.local.u32 	%r86, [%rd16+16];
	shf.l.wrap.b32 	%r174, %r86, %r174, %r13;
$L__BB1_11:
	shr.u32 	%r87, %r173, 30;
	shf.l.wrap.b32 	%r88, %r174, %r173, 2;
	shl.b32 	%r89, %r174, 2;
	shr.u32 	%r90, %r88, 31;
	add.s32 	%r91, %r90, %r87;
	neg.s32 	%r92, %r91;
	setp.lt.s32 	%p12, %r10, 0;
	selp.b32 	%r175, %r92, %r91, %p12;
	xor.b32  	%r93, %r88, %r10;
	shr.s32 	%r94, %r88, 31;
	xor.b32  	%r95, %r94, %r88;
	xor.b32  	%r96, %r94, %r89;
	cvt.u64.u32 	%rd58, %r95;
	shl.b64 	%rd59, %rd58, 32;
	cvt.u64.u32 	%rd60, %r96;
	or.b64  	%rd61, %rd59, %rd60;
	cvt.rn.f64.s64 	%fd2, %rd61;
	mul.f64 	%fd3, %fd2, 0d3BF921FB54442D19;
	cvt.rn.f32.f64 	%f49, %fd3;
	neg.f32 	%f50, %f49;
	setp.lt.s32 	%p13, %r93, 0;
	selp.f32 	%f144, %f50, %f49, %p13;
$L__BB1_12:
	setp.ltu.f32 	%p14, %f12, 0f47CE4780;
	add.s32 	%r98, %r175, 1;
	mul.rn.f32 	%f52, %f144, %f144;
	and.b32  	%r99, %r175, 1;
	setp.eq.b32 	%p15, %r99, 1;
	selp.f32 	%f53, %f144, 0f3F800000, %p15;
	fma.rn.f32 	%f54, %f52, %f53, 0f00000000;
	fma.rn.f32 	%f55, %f52, 0f37CBAC00, 0fBAB607ED;
	selp.f32 	%f56, 0fB94D4153, %f55, %p15;
	selp.f32 	%f57, 0f3C0885E4, 0f3D2AAABB, %p15;
	fma.rn.f32 	%f58, %f56, %f52, %f57;
	selp.f32 	%f59, 0fBE2AAAA8, 0fBEFFFFFF, %p15;
	fma.rn.f32 	%f60, %f58, %f52, %f59;
	fma.rn.f32 	%f61, %f60, %f54, %f53;
	and.b32  	%r100, %r98, 2;
	setp.eq.s32 	%p16, %r100, 0;
	mov.f32 	%f62, 0f00000000;
	sub.f32 	%f63, %f62, %f61;
	selp.f32 	%f16, %f61, %f63, %p16;
	@%p14 bra 	$L__BB1_20;
	setp.neu.f32 	%p17, %f12, 0f7F800000;
	@%p17 bra 	$L__BB1_15;
	mov.f32 	%f66, 0f00000000;
	mul.rn.f32 	%f145, %f10, %f66;
	mov.b32 	%r179, 0;
	bra.uni 	$L__BB1_20;
$L__BB1_15:
	mov.b32 	%r22, %f10;
	mov.b64 	%rd132, 0;
	mov.b32 	%r176, 0;
$L__BB1_16:
	.pragma "nounroll";
	mul.wide.u32 	%rd63, %r176, 4;
	mov.u64 	%rd64, __cudart_i2opi_f;
	add.s64 	%rd65, %rd64, %rd63;
	ld.global.nc.u32 	%r102, [%rd65];
	shl.b32 	%r103, %r22, 8;
	or.b32  	%r104, %r103, -2147483648;
	mad.wide.u32 	%rd66, %r102, %r104, %rd132;
	shr.u64 	%rd132, %rd66, 32;
	add.s64 	%rd67, %rd3, %rd63;
	st.local.u32 	[%rd67], %rd66;
	add.s32 	%r176, %r176, 1;
	setp.ne.s32 	%p18, %r176, 6;
	@%p18 bra 	$L__BB1_16;
	shr.u32 	%r105, %r22, 23;
	st.local.u32 	[%rd3+24], %rd132;
	and.b32  	%r25, %r105, 31;
	and.b32  	%r106, %r105, 224;
	add.s32 	%r107, %r106, -128;
	shr.u32 	%r108, %r107, 5;
	mul.wide.u32 	%rd68, %r108, 4;
	sub.s64 	%rd19, %rd3, %rd68;
	ld.local.u32 	%r177, [%rd19+24];
	ld.local.u32 	%r178, [%rd19+20];
	setp.eq.s32 	%p19, %r25, 0;
	@%p19 bra 	$L__BB1_19;
	shf.l.wrap.b32 	%r177, %r178, %r177, %r25;
	ld.local.u32 	%r109, [%rd19+16];
	shf.l.wrap.b32 	%r178, %r109, %r178, %r25;
$L__BB1_19:
	shr.u32 	%r110, %r177, 30;
	shf.l.wrap.b32 	%r111, %r178, %r177, 2;
	shl.b32 	%r112, %r178, 2;
	shr.u32 	%r113, %r111, 31;
	add.s32 	%r114, %r113, %r110;
	neg.s32 	%r115, %r114;
	setp.lt.s32 	%p20, %r22, 0;
	selp.b32 	%r179, %r115, %r114, %p20;
	xor.b32  	%r116, %r111, %r22;
	shr.s32 	%r117, %r111, 31;
	xor.b32  	%r118, %r117, %r111;
	xor.b32  	%r119, %r117, %r112;
	cvt.u64.u32 	%rd69, %r118;
	shl.b64 	%rd70, %rd69, 32;
	cvt.u64.u32 	%rd71, %r119;
	or.b64  	%rd72, %rd70, %rd71;
	cvt.rn.f64.s64 	%fd4, %rd72;
	mul.f64 	%fd5, %fd4, 0d3BF921FB54442D19;
	cvt.rn.f32.f64 	%f64, %fd5;
	neg.f32 	%f65, %f64;
	setp.lt.s32 	%p21, %r116, 0;
	selp.f32 	%f145, %f65, %f64, %p21;
$L__BB1_20:
	sub.f32 	%f67, %f2, %f5;
	sub.f32 	%f68, %f3, %f6;
	mul.rn.f32 	%f69, %f145, %f145;
	and.b32  	%r121, %r179, 1;
	setp.eq.b32 	%p22, %r121, 1;
	selp.f32 	%f70, 0f3F800000, %f145, %p22;
	fma.rn.f32 	%f71, %f69, %f70, 0f00000000;
	fma.rn.f32 	%f72, %f69, 0f37CBAC00, 0fBAB607ED;
	selp.f32 	%f73, %f72, 0fB94D4153, %p22;
	selp.f32 	%f74, 0f3D2AAABB, 0f3C0885E4, %p22;
	fma.rn.f32 	%f75, %f73, %f69, %f74;
	selp.f32 	%f76, 0fBEFFFFFF, 0fBE2AAAA8, %p22;
	fma.rn.f32 	%f77, %f75, %f69, %f76;
	fma.rn.f32 	%f78, %f77, %f71, %f70;
	and.b32  	%r122, %r179, 2;
	setp.eq.s32 	%p23, %r122, 0;
	mov.f32 	%f79, 0f00000000;
	sub.f32 	%f80, %f79, %f78;
	selp.f32 	%f81, %f78, %f80, %p23;
	mul.f32 	%f82, %f67, %f16;
	mul.f32 	%f83, %f68, %f81;
	sub.f32 	%f84, %f82, %f83;
	mul.f32 	%f85, %f67, %f81;
	fma.rn.f32 	%f86, %f68, %f16, %f85;
	abs.f32 	%f87, %f84;
	cvt.f64.f32 	%fd6, %f87;
	cvt.f64.f32 	%fd7, %f7;
	fma.rn.f64 	%fd8, %fd7, 0d3FE0000000000000, 0d3EE4F8B580000000;
	setp.gt.f64 	%p24, %fd8, %fd6;
	abs.f32 	%f88, %f86;
	cvt.f64.f32 	%fd9, %f88;
	cvt.f64.f32 	%fd10, %f8;
	fma.rn.f64 	%fd11, %fd10, 0d3FE0000000000000, 0d3EE4F8B580000000;
	setp.gt.f64 	%p25, %fd11, %fd9;
	and.pred  	%p26, %p24, %p25;
	selp.u32 	%r123, 1, 0, %p26;
	cvt.rn.f32.u32 	%f89, %r123;
	cvt.rzi.s32.f32 	%r124, %f89;
	setp.eq.s32 	%p27, %r124, 0;
	@%p27 bra 	$L__BB1_38;
	ld.param.u64 	%rd128, [_Z41build_pixel_offset_velocity_target_kerneliiiiifPKfS0_PfS1_S1_S1_S1_S1_S1_PiS2__param_16];
	ld.param.f32 	%f143, [_Z41build_pixel_offset_velocity_target_kerneliiiiifPKfS0_PfS1_S1_S1_S1_S1_S1_PiS2__param_5];
	setp.lt.f32 	%p28, %f7, %f8;
	cvt.f64.f32 	%fd12, %f9;
	add.f64 	%fd13, %fd12, 0d3FF921FB54442D18;
	cvt.rn.f32.f64 	%f90, %fd13;
	selp.f32 	%f91, %f8, %f7, %p28;
	selp.f32 	%f92, %f7, %f8, %p28;
	selp.f32 	%f93, %f90, %f9, %p28;
	mul.f32 	%f20, %f143, %f93;
	mad.lo.s32 	%r125, %r63, %r2, %r3;
	cvt.s64.s32 	%rd73, %r125;
	cvt.s64.s32 	%rd74, %r6;
	add.s64 	%rd20, %rd73, %rd74;
	cvta.to.global.u64 	%rd75, %rd128;
	shl.b64 	%rd76, %rd20, 2;
	add.s64 	%rd77, %rd75, %rd76;
	st.global.u32 	[%rd77], %r171;
	cvt.s64.s32 	%rd78, %r7;
	add.s64 	%rd21, %rd78, %rd73;
	shl.b64 	%rd79, %rd21, 2;
	add.s64 	%rd80, %rd4, %rd79;
	st.global.f32 	[%rd80], %f91;
	mul.wide.s32 	%rd22, %r5, 4;
	add.s64 	%rd81, %rd80, %rd22;
	st.global.f32 	[%rd81], %f92;
	mul.f32 	%f94, %f20, 0f3F22F983;
	cvt.rni.s32.f32 	%r187, %f94;
	cvt.rn.f32.s32 	%f95, %r187;
	fma.rn.f32 	%f96, %f95, 0fBFC90FDA, %f20;
	fma.rn.f32 	%f97, %f95, 0fB3A22168, %f96;
	fma.rn.f32 	%f147, %f95, 0fA7C234C5, %f97;
	abs.f32 	%f22, %f20;
	setp.ltu.f32 	%p29, %f22, 0f47CE4780;
	mov.u32 	%r183, %r187;
	mov.f32 	%f146, %f147;
	@%p29 bra 	$L__BB1_29;
	setp.neu.f32 	%p30, %f22, 0f7F800000;
	@%p30 bra 	$L__BB1_24;
	mov.f32 	%f100, 0f00000000;
	mul.rn.f32 	%f146, %f20, %f100;
	mov.b32 	%r183, 0;
	bra.uni 	$L__BB1_29;
$L__BB1_24:
	mov.b32 	%r35, %f20;
	shl.b32 	%r127, %r35, 8;
	or.b32  	%r36, %r127, -2147483648;
	mov.b64 	%rd135, 0;
	mov.b32 	%r180, 0;
	mov.u64 	%rd133, __cudart_i2opi_f;
	mov.u64 	%rd134, %rd2;
$L__BB1_25:
	.pragma "nounroll";
	ld.global.nc.u32 	%r128, [%rd133];
	mad.wide.u32 	%rd84, %r128, %r36, %rd135;
	shr.u64 	%rd135, %rd84, 32;
	st.local.u32 	[%rd134], %rd84;
	add.s32 	%r180, %r180, 1;
	add.s64 	%rd134, %rd134, 4;
	add.s64 	%rd133, %rd133, 4;
	setp.ne.s32 	%p31, %r180, 6;
	@%p31 bra 	$L__BB1_25;
	shr.u32 	%r129, %r35, 23;
	st.local.u32 	[%rd2+24], %rd135;
	and.b32  	%r39, %r129, 31;
	and.b32  	%r130, %r129, 224;
	add.s32 	%r131, %r130, -128;
	shr.u32 	%r132, %r131, 5;
	mul.wide.u32 	%rd85, %r132, 4;
	sub.s64 	%rd29, %rd2, %rd85;
	ld.local.u32 	%r181, [%rd29+24];
	ld.local.u32 	%r182, [%rd29+20];
	setp.eq.s32 	%p32, %r39, 0;
	@%p32 bra 	$L__BB1_28;
	shf.l.wrap.b32 	%r181, %r182, %r181, %r39;
	ld.local.u32 	%r133, [%rd29+16];
	shf.l.wrap.b32 	%r182, %r133, %r182, %r39;
$L__BB1_28:
	shr.u32 	%r134, %r181, 30;
	shf.l.wrap.b32 	%r135, %r182, %r181, 2;
	shl.b32 	%r136, %r182, 2;
	shr.u32 	%r137, %r135, 31;
	add.s32 	%r138, %r137, %r134;
	neg.s32 	%r139, %r138;
	setp.lt.s32 	%p33, %r35, 0;
	selp.b32 	%r183, %r139, %r138, %p33;
	xor.b32  	%r140, %r135, %r35;
	shr.s32 	%r141, %r135, 31;
	xor.b32  	%r142, %r141, %r135;
	xor.b32  	%r143, %r141, %r136;
	cvt.u64.u32 	%rd86, %r142;
	shl.b64 	%rd87, %rd86, 32;
	cvt.u64.u32 	%rd88, %r143;
	or.b64  	%rd89, %rd87, %rd88;
	cvt.rn.f64.s64 	%fd14, %rd89;
	mul.f64 	%fd15, %fd14, 0d3BF921FB54442D19;
	cvt.rn.f32.f64 	%f98, %fd15;
	neg.f32 	%f99, %f98;
	setp.lt.s32 	%p34, %r140, 0;
	selp.f32 	%f146, %f99, %f98, %p34;
$L__BB1_29:
	setp.ltu.f32 	%p35, %f22, 0f47CE4780;
	mul.rn.f32 	%f101, %f146, %f146;
	and.b32  	%r145, %r183, 1;
	setp.eq.b32 	%p36, %r145, 1;
	selp.f32 	%f102, 0f3F800000, %f146, %p36;
	fma.rn.f32 	%f103, %f101, %f102, 0f00000000;
	fma.rn.f32 	%f104, %f101, 0f37CBAC00, 0fBAB607ED;
	selp.f32 	%f105, %f104, 0fB94D4153, %p36;
	selp.f32 	%f106, 0f3D2AAABB, 0f3C0885E4, %p36;
	fma.rn.f32 	%f107, %f105, %f101, %f106;
	selp.f32 	%f108, 0fBEFFFFFF, 0fBE2AAAA8, %p36;
	fma.rn.f32 	%f109, %f107, %f101, %f108;
	fma.rn.f32 	%f110, %f109, %f103, %f102;
	and.b32  	%r146, %r183, 2;
	setp.eq.s32 	%p37, %r146, 0;
	mov.f32 	%f111, 0f00000000;
	sub.f32 	%f112, %f111, %f110;
	selp.f32 	%f113, %f110, %f112, %p37;
	add.s64 	%rd30, %rd5, %rd79;
	st.global.f32 	[%rd30], %f113;
	@%p35 bra 	$L__BB1_37;
	setp.neu.f32 	%p38, %f22, 0f7F800000;
	@%p38 bra 	$L__BB1_32;
	mov.f32 	%f116, 0f00000000;
	mul.rn.f32 	%f147, %f20, %f116;
	mov.b32 	%r187, 0;
	bra.uni 	$L__BB1_37;
$L__BB1_32:
	mov.b32 	%r48, %f20;
	shl.b32 	%r148, %r48, 8;
	or.b32  	%r49, %r148, -2147483648;
	mov.b64 	%rd138, 0;
	mov.b32 	%r184, 0;
	mov.u64 	%rd136, __cudart_i2opi_f;
	mov.u64 	%rd137, %rd2;
$L__BB1_33:
	.pragma "nounroll";
	ld.global.nc.u32 	%r149, [%rd136];
	mad.wide.u32 	%rd93, %r149, %r49, %rd138;
	shr.u64 	%rd138, %rd93, 32;
	st.local.u32 	[%rd137], %rd93;
	add.s32 	%r184, %r184, 1;
	add.s64 	%rd137, %rd137, 4;
	add.s64 	%rd136, %rd136, 4;
	setp.ne.s32 	%p39, %r184, 6;
	@%p39 bra 	$L__BB1_33;
	shr.u32 	%r150, %r48, 23;
	st.local.u32 	[%rd2+24], %rd138;
	and.b32  	%r52, %r150, 31;
	and.b32  	%r151, %r150, 224;
	add.s32 	%r152, %r151, -128;
	shr.u32 	%r153, %r152, 5;
	mul.wide.u32 	%rd94, %r153, 4;
	sub.s64 	%rd37, %rd2, %rd94;
	ld.local.u32 	%r185, [%rd37+24];
	ld.local.u32 	%r186, [%rd37+20];
	setp.eq.s32 	%p40, %r52, 0;
	@%p40 bra 	$L__BB1_36;
	shf.l.wrap.b32 	%r185, %r186, %r185, %r52;
	ld.local.u32 	%r154, [%rd37+16];
	shf.l.wrap.b32 	%r186, %r154, %r186, %r52;
$L__BB1_36:
	shr.u32 	%r155, %r185, 30;
	shf.l.wrap.b32 	%r156, %r186, %r185, 2;
	shl.b32 	%r157, %r186, 2;
	shr.u32 	%r158, %r156, 31;
	add.s32 	%r159, %r158, %r155;
	neg.s32 	%r160, %r159;
	setp.lt.s32 	%p41, %r48, 0;
	selp.b32 	%r187, %r160, %r159, %p41;
	xor.b32  	%r161, %r156, %r48;
	shr.s32 	%r162, %r156, 31;
	xor.b32  	%r163, %r162, %r156;
	xor.b32  	%r164, %r162, %r157;
	cvt.u64.u32 	%rd95, %r163;
	shl.b64 	%rd96, %rd95, 32;
	cvt.u64.u32 	%rd97, %r164;
	or.b64  	%rd98, %rd96, %rd97;
	cvt.rn.f64.s64 	%fd16, %rd98;
	mul.f64 	%fd17, %fd16, 0d3BF921FB54442D19;
	cvt.rn.f32.f64 	%f114, %fd17;
	neg.f32 	%f115, %f114;
	setp.lt.s32 	%p42, %r161, 0;
	selp.f32 	%f147, %f115, %f114, %p42;
$L__BB1_37:
	ld.param.u64 	%rd127, [_Z41build_pixel_offset_velocity_target_kerneliiiiifPKfS0_PfS1_S1_S1_S1_S1_S1_PiS2__param_15];
	ld.param.u64 	%rd126, [_Z41build_pixel_offset_velocity_target_kerneliiiiifPKfS0_PfS1_S1_S1_S1_S1_S1_PiS2__param_14];
	ld.param.u64 	%rd121, [_Z41build_pixel_offset_velocity_target_kerneliiiiifPKfS0_PfS1_S1_S1_S1_S1_S1_PiS2__param_9];
	ld.param.u64 	%rd120, [_Z41build_pixel_offset_velocity_target_kerneliiiiifPKfS0_PfS1_S1_S1_S1_S1_S1_PiS2__param_8];
	add.s32 	%r166, %r187, 1;
	mul.rn.f32 	%f117, %f147, %f147;
	and.b32  	%r167, %r187, 1;
	setp.eq.b32 	%p43, %r167, 1;
	selp.f32 	%f118, %f147, 0f3F800000, %p43;
	fma.rn.f32 	%f119, %f117, %f118, 0f00000000;
	fma.rn.f32 	%f120, %f117, 0f37CBAC00, 0fBAB607ED;
	selp.f32 	%f121, 0fB94D4153, %f120, %p43;
	selp.f32 	%f122, 0f3C0885E4, 0f3D2AAABB, %p43;
	fma.rn.f32 	%f123, %f121, %f117, %f122;
	selp.f32 	%f124, 0fBE2AAAA8, 0fBEFFFFFF, %p43;
	fma.rn.f32 	%f125, %f123, %f117, %f124;
	fma.rn.f32 	%f126, %f125, %f119, %f118;
	and.b32  	%r168, %r166, 2;
	setp.eq.s32 	%p44, %r168, 0;
	mov.f32 	%f127, 0f00000000;
	sub.f32 	%f128, %f127, %f126;
	selp.f32 	%f129, %f126, %f128, %p44;
	add.s64 	%rd99, %rd30, %rd22;
	st.global.f32 	[%rd99], %f129;
	ld.global.f32 	%f130, [%rd9+8];
	cvt.f64.f32 	%fd18, %f130;
	ld.global.f32 	%f131, [%rd9+20];
	cvt.f64.f32 	%fd19, %f131;
	mul.f64 	%fd20, %fd19, 0d3FE0000000000000;
	sub.f64 	%fd21, %fd18, %fd20;
	cvt.rn.f32.f64 	%f132, %fd21;
	add.s64 	%rd101, %rd6, %rd79;
	st.global.f32 	[%rd101], %f132;
	ld.global.f32 	%f133, [%rd9+8];
	cvt.f64.f32 	%fd22, %f133;
	ld.global.f32 	%f134, [%rd9+20];
	cvt.f64.f32 	%fd23, %f134;
	fma.rn.f64 	%fd24, %fd23, 0d3FE0000000000000, %fd22;
	cvt.rn.f32.f64 	%f135, %fd24;
	add.s64 	%rd102, %rd101, %rd22;
	st.global.f32 	[%rd102], %f135;
	cvta.to.global.u64 	%rd103, %rd120;
	add.s64 	%rd105, %rd103, %rd76;
	mov.b32 	%r169, 1065353216;
	st.global.u32 	[%rd105], %r169;
	ld.global.f32 	%f136, [%rd9];
	sub.f32 	%f137, %f2, %f136;
	cvta.to.global.u64 	%rd106, %rd121;
	add.s64 	%rd107, %rd106, %rd79;
	st.global.f32 	[%rd107], %f137;
	ld.global.f32 	%f138, [%rd9+4];
	sub.f32 	%f139, %f3, %f138;
	add.s64 	%rd108, %rd107, %rd22;
	st.global.f32 	[%rd108], %f139;
	ld.global.f32 	%f140, [%rd9+28];
	add.s64 	%rd109, %rd7, %rd79;
	st.global.f32 	[%rd109], %f140;
	ld.global.f32 	%f141, [%rd9+32];
	add.s64 	%rd110, %rd109, %rd22;
	st.global.f32 	[%rd110], %f141;
	ld.global.f32 	%f142, [%rd9+36];
	cvta.to.global.u64 	%rd111, %rd126;
	add.s64 	%rd112, %rd111, %rd76;
	st.global.f32 	[%rd112], %f142;
	cvt.u64.u32 	%rd113, %r171;
	cvt.s64.s32 	%rd114, %r4;
	add.s64 	%rd115, %rd113, %rd114;
	cvta.to.global.u64 	%rd116, %rd127;
	shl.b64 	%rd117, %rd115, 2;
	add.s64 	%rd118, %rd116, %rd117;
	atom.global.add.u32 	%r170, [%rd118], 1;
	bra.uni 	$L__BB1_39;
$L__BB1_38:
	add.s32 	%r171, %r171, 1;
	setp.ne.s32 	%p45, %r171, %r64;
	@%p45 bra 	$L__BB1_3;
$L__BB1_39:
	ret;

}
	// .globl	_Z26build_offset_weight_kerneliiiiiPKfPiS1_Pf
.visible .entry _Z26build_offset_weight_kerneliiiiiPKfPiS1_Pf(
	.param .u32 _Z26build_offset_weight_kerneliiiiiPKfPiS1_Pf_param_0,
	.param .u32 _Z26build_offset_weight_kerneliiiiiPKfPiS1_Pf_param_1,
	.param .u32 _Z26build_offset_weight_kerneliiiiiPKfPiS1_Pf_param_2,
	.param .u32 _Z26build_offset_weight_kerneliiiiiPKfPiS1_Pf_param_3,
	.param .u32 _Z26build_offset_weight_kerneliiiiiPKfPiS1_Pf_param_4,
	.param .u64 .ptr .align 1 _Z26build_offset_weight_kerneliiiiiPKfPiS1_Pf_param_5,
	.param .u64 .ptr .align 1 _Z26build_offset_weight_kerneliiiiiPKfPiS1_Pf_param_6,
	.param .u64 .ptr .align 1 _Z26build_offset_weight_kerneliiiiiPKfPiS1_Pf_param_7,
	.param .u64 .ptr .align 1 _Z26build_offset_weight_kerneliiiiiPKfPiS1_Pf_param_8
)
{
	.reg .pred 	%p<9>;
	.reg .b32 	%r<24>;
	.reg .b32 	%f<8>;
	.reg .b64 	%rd<25>;

	ld.param.u32 	%r7, [_Z26build_offset_weight_kerneliiiiiPKfPiS1_Pf_param_0];
	ld.param.u32 	%r8, [_Z26build_offset_weight_kerneliiiiiPKfPiS1_Pf_param_1];
	ld.param.u32 	%r10, [_Z26build_offset_weight_kerneliiiiiPKfPiS1_Pf_param_2];
	ld.param.u32 	%r11, [_Z26build_offset_weight_kerneliiiiiPKfPiS1_Pf_param_3];
	ld.param.u32 	%r9, [_Z26build_offset_weight_kerneliiiiiPKfPiS1_Pf_param_4];
	ld.param.u64 	%rd5, [_Z26build_offset_weight_kerneliiiiiPKfPiS1_Pf_param_5];
	ld.param.u64 	%rd2, [_Z26build_offset_weight_kerneliiiiiPKfPiS1_Pf_param_6];
	ld.param.u64 	%rd3, [_Z26build_offset_weight_kerneliiiiiPKfPiS1_Pf_param_7];
	ld.param.u64 	%rd4, [_Z26build_offset_weight_kerneliiiiiPKfPiS1_Pf_param_8];
	cvta.to.global.u64 	%rd6, %rd5;
	ld.global.f32 	%f2, [%rd6+4];
	ld.global.f32 	%f3, [%rd6];
	sub.f32 	%f1, %f2, %f3;
	mov.u32 	%r12, %ctaid.y;
	div.u32 	%r1, %r12, %r11;
	mov.u32 	%r13, %ctaid.x;
	mov.u32 	%r14, %ntid.x;
	mov.u32 	%r15, %tid.x;
	mad.lo.s32 	%r2, %r13, %r14, %r15;
	mul.lo.s32 	%r16, %r1, %r11;
	sub.s32 	%r17, %r12, %r16;
	mov.u32 	%r18, %ntid.y;
	mov.u32 	%r19, %tid.y;
	mad.lo.s32 	%r3, %r17, %r18, %r19;
	setp.ge.s32 	%p1, %r1, %r10;
	setp.ge.s32 	%p2, %r2, %r7;
	or.pred  	%p3, %p2, %p1;
	setp.ge.s32 	%p4, %r3, %r8;
	or.pred  	%p5, %p3, %p4;
	@%p5 bra 	$L__BB2_3;
	cvta.to.global.u64 	%rd7, %rd2;
	cvta.to.global.u64 	%rd8, %rd3;
	mul.lo.s32 	%r20, %r1, %r9;
	cvt.s64.s32 	%rd9, %r20;
	mul.lo.s32 	%r5, %r8, %r7;
	mul.lo.s32 	%r21, %r5, %r1;
	shl.b32 	%r4, %r21, 1;
	cvt.s64.s32 	%rd10, %r21;
	mad.lo.s32 	%r22, %r8, %r2, %r3;
	cvt.s64.s32 	%rd1, %r22;
	add.s64 	%rd11, %rd1, %rd10;
	shl.b64 	%rd12, %rd11, 2;
	add.s64 	%rd13, %rd7, %rd12;
	ld.global.s32 	%rd14, [%rd13];
	setp.lt.s64 	%p6, %rd14, 0;
	add.s64 	%rd15, %rd14, %rd9;
	shl.b64 	%rd16, %rd15, 2;
	add.s64 	%rd17, %rd8, %rd16;
	ld.global.u32 	%r23, [%rd17];
	setp.lt.s32 	%p7, %r23, 1;
	or.pred  	%p8, %p6, %p7;
	@%p8 bra 	$L__BB2_3;
	cvt.s64.s32 	%rd18, %r4;
	cvta.to.global.u64 	%rd19, %rd4;
	cvt.rn.f32.u32 	%f4, %r23;
	cvt.rn.f32.s32 	%f5, %r7;
	div.rn.f32 	%f6, %f1, %f5;
	div.rn.f32 	%f7, %f6, %f4;
	add.s64 	%rd20, %rd18, %rd1;
	shl.b64 	%rd21, %rd20, 2;
	add.s64 	%rd22, %rd19, %rd21;
	st.global.f32 	[%rd22], %f7;
	mul.wide.s32 	%rd23, %r5, 4;
	add.s64 	%rd24, %rd22, %rd23;
	st.global.f32 	[%rd24], %f7;
$L__BB2_3:
	ret;

}
	// .globl	_Z32build_voxel_feature_part1_kerneliPKfS0_iiiiiiPiPf
.visible .entry _Z32build_voxel_feature_part1_kerneliPKfS0_iiiiiiPiPf(
	.param .u32 _Z32build_voxel_feature_part1_kerneliPKfS0_iiiiiiPiPf_param_0,
	.param .u64 .ptr .align 1 _Z32build_voxel_feature_part1_kerneliPKfS0_iiiiiiPiPf_param_1,
	.param .u64 .ptr .align 1 _Z32build_voxel_feature_part1_kerneliPKfS0_iiiiiiPiPf_param_2,
	.param .u32 _Z32build_voxel_feature_part1_kerneliPKfS0_iiiiiiPiPf_param_3,
	.param .u32 _Z32build_voxel_feature_part1_kerneliPKfS0_iiiiiiPiPf_param_4,
	.param .u32 _Z32build_voxel_feature_part1_kerneliPKfS0_iiiiiiPiPf_param_5,
	.param .u32 _Z32build_voxel_feature_part1_kerneliPKfS0_iiiiiiPiPf_param_6,
	.param .u32 _Z32build_voxel_feature_part1_kerneliPKfS0_iiiiiiPiPf_param_7,
	.param .u32 _Z32build_voxel_feature_part1_kerneliPKfS0_iiiiiiPiPf_param_8,
	.param .u64 .ptr .align 1 _Z32build_voxel_feature_part1_kerneliPKfS0_iiiiiiPiPf_param_9,
	.param .u64 .ptr .align 1 _Z32build_voxel_feature_part1_kerneliPKfS0_iiiiiiPiPf_param_10
)
{
	.reg .pred 	%p<26>;
	.reg .b32 	%r<22>;
	.reg .b32 	%f<39>;
	.reg .b64 	%rd<15>;

	ld.param.u32 	%r13, [_Z32build_voxel_feature_part1_kerneliPKfS0_iiiiiiPiPf_param_0];
	ld.param.u64 	%rd2, [_Z32build_voxel_feature_part1_kerneliPKfS0_iiiiiiPiPf_param_1];
	ld.param.u64 	%rd3, [_Z32build_voxel_feature_part1_kerneliPKfS0_iiiiiiPiPf_param_2];
	ld.param.u32 	%r7, [_Z32build_voxel_feature_part1_kerneliPKfS0_iiiiiiPiPf_param_3];
	ld.param.u32 	%r8, [_Z32build_voxel_feature_part1_kerneliPKfS0_iiiiiiPiPf_param_4];
	ld.param.u32 	%r9, [_Z32build_voxel_feature_part1_kerneliPKfS0_iiiiiiPiPf_param_5];
	ld.param.u32 	%r10, [_Z32build_voxel_feature_part1_kerneliPKfS0_iiiiiiPiPf_param_6];
	ld.param.u32 	%r11, [_Z32build_voxel_feature_part1_kerneliPKfS0_iiiiiiPiPf_param_7];
	ld.param.u32 	%r12, [_Z32build_voxel_feature_part1_kerneliPKfS0_iiiiiiPiPf_param_8];
	ld.param.u64 	%rd4, [_Z32build_voxel_feature_part1_kerneliPKfS0_iiiiiiPiPf_param_9];
	ld.param.u64 	%rd5, [_Z32build_voxel_feature_part1_kerneliPKfS0_iiiiiiPiPf_param_10];
	mov.u32 	%r1, %ctaid.y;
	mov.u32 	%r14, %ctaid.x;
	mov.u32 	%r15, %ntid.x;
	mov.u32 	%r16, %tid.x;
	mad.lo.s32 	%r2, %r14, %r15, %r16;
	setp.ge.s32 	%p1, %r1, %r13;
	setp.ge.s32 	%p2, %r2, %r9;
	or.pred  	%p3, %p1, %p2;
	@%p3 bra 	$L__BB3_6;
	cvta.to.global.u64 	%rd6, %rd3;
	cvta.to.global.u64 	%rd7, %rd2;
	ld.global.f32 	%f1, [%rd6+20];
	ld.global.f32 	%f2, [%rd6+16];
	ld.global.f32 	%f3, [%rd6+12];
	ld.global.f32 	%f4, [%rd6+8];
	ld.global.f32 	%f5, [%rd6+4];
	ld.global.f32 	%f10, [%rd6];
	mad.lo.s32 	%r3, %r9, %r1, %r2;
	mul.lo.s32 	%r17, %r3, 5;
	mul.wide.s32 	%rd8, %r17, 4;
	add.s64 	%rd1, %rd7, %rd8;
	ld.global.f32 	%f11, [%rd1];
	setp.ge.f32 	%p4, %f11, %f5;
	setp.le.f32 	%p5, %f11, %f10;
	or.pred  	%p6, %p4, %p5;
	@%p6 bra 	$L__BB3_6;
	ld.global.f32 	%f12, [%rd1+4];
	setp.ge.f32 	%p7, %f12, %f3;
	setp.le.f32 	%p8, %f12, %f4;
	or.pred  	%p9, %p7, %p8;
	@%p9 bra 	$L__BB3_6;
	ld.global.f32 	%f13, [%rd1+8];
	setp.ge.f32 	%p10, %f13, %f1;
	setp.le.f32 	%p11, %f13, %f2;
	or.pred  	%p12, %p10, %p11;
	@%p12 bra 	$L__BB3_6;
	sub.f32 	%f14, %f5, %f10;
	cvt.rn.f32.s32 	%f15, %r7;
	div.rn.f32 	%f16, %f14, %f15;
	sub.f32 	%f17, %f3, %f4;
	cvt.rn.f32.s32 	%f18, %r8;
	div.rn.f32 	%f19, %f17, %f18;
	sub.f32 	%f20, %f1, %f2;
	cvt.rn.f32.s32 	%f21, %r10;
	div.rn.f32 	%f22, %f20, %f21;
	sub.f32 	%f23, %f11, %f10;
	mul.f32 	%f24, %f16, 0f3F000000;
	sub.f32 	%f25, %f23, %f24;
	div.rn.f32 	%f26, %f25, %f16;
	cvt.rmi.f32.f32 	%f27, %f26;
	cvt.rzi.s32.f32 	%r4, %f27;
	sub.f32 	%f28, %f12, %f4;
	mul.f32 	%f29, %f19, 0f3F000000;
	sub.f32 	%f30, %f28, %f29;
	div.rn.f32 	%f31, %f30, %f19;
	cvt.rmi.f32.f32 	%f32, %f31;
	cvt.rzi.s32.f32 	%r5, %f32;
	sub.f32 	%f33, %f13, %f2;
	mul.f32 	%f34, %f22, 0f3F000000;
	sub.f32 	%f35, %f33, %f34;
	div.rn.f32 	%f36, %f35, %f22;
	cvt.rmi.f32.f32 	%f37, %f36;
	cvt.rzi.s32.f32 	%r6, %f37;
	setp.ge.s32 	%p13, %r4, %r7;
	setp.lt.s32 	%p14, %r4, 0;
	or.pred  	%p15, %p13, %p14;
	setp.ge.s32 	%p16, %r5, %r8;
	setp.lt.s32 	%p17, %r5, 0;
	or.pred  	%p18, %p16, %p17;
	or.pred  	%p20, %p15, %p18;
	setp.ge.s32 	%p21, %r6, %r10;
	setp.lt.s32 	%p22, %r6, 0;
	or.pred  	%p23, %p21, %p22;
	or.pred  	%p25, %p20, %p23;
	@%p25 bra 	$L__BB3_6;
	mul.lo.s32 	%r18, %r12, %r1;
	mad.lo.s32 	%r19, %r4, %r8, %r5;
	mad.lo.s32 	%r20, %r19, %r10, %r6;
	mad.lo.s32 	%r21, %r20, %r11, %r18;
	cvta.to.global.u64 	%rd9, %rd5;
	mul.wide.s32 	%rd10, %r21, 4;
	add.s64 	%rd11, %rd9, %rd10;
	atom.global.add.f32 	%f38, [%rd11+28], 0f3F800000;
	cvta.to.global.u64 	%rd12, %rd4;
	mul.wide.s32 	%rd13, %r3, 4;
	add.s64 	%rd14, %rd12, %rd13;
	st.global.u32 	[%rd14], %r21;
$L__BB3_6:
	ret;

}
	// .globl	_Z32build_voxel_feature_part2_kerneliiPKfPiPf
.visible .entry _Z32build_voxel_feature_part2_kerneliiPKfPiPf(
	.param .u32 _Z32build_voxel_feature_part2_kerneliiPKfPiPf_param_0,
	.param .u32 _Z32build_voxel_feature_part2_kerneliiPKfPiPf_param_1,
	.param .u64 .ptr .align 1 _Z32build_voxel_feature_part2_kerneliiPKfPiPf_param_2,
	.param .u64 .ptr .align 1 _Z32build_voxel_feature_part2_kerneliiPKfPiPf_param_3,
	.param .u64 .ptr .align 1 _Z32build_voxel_feature_part2_kerneliiPKfPiPf_param_4
)
{
	.reg .pred 	%p<9>;
	.reg .b32 	%r<27>;
	.reg .b32 	%f<22>;
	.reg .b64 	%rd<16>;

	ld.param.u32 	%r15, [_Z32build_voxel_feature_part2_kerneliiPKfPiPf_param_0];
	ld.param.u32 	%r14, [_Z32build_voxel_feature_part2_kerneliiPKfPiPf_param_1];
	ld.param.u64 	%rd3, [_Z32build_voxel_feature_part2_kerneliiPKfPiPf_param_2];
	ld.param.u64 	%rd4, [_Z32build_voxel_feature_part2_kerneliiPKfPiPf_param_3];
	ld.param.u64 	%rd5, [_Z32build_voxel_feature_part2_kerneliiPKfPiPf_param_4];
	mov.u32 	%r1, %ctaid.y;
	mov.u32 	%r16, %ctaid.x;
	mov.u32 	%r17, %ntid.x;
	mov.u32 	%r18, %tid.x;
	mad.lo.s32 	%r2, %r16, %r17, %r18;
	setp.ge.s32 	%p1, %r1, %r15;
	setp.ge.s32 	%p2, %r2, %r14;
	or.pred  	%p3, %p1, %p2;
	@%p3 bra 	$L__BB4_9;
	cvta.to.global.u64 	%rd6, %rd4;
	cvta.to.global.u64 	%rd7, %rd3;
	mul.lo.s32 	%r19, %r14, %r1;
	add.s32 	%r20, %r19, %r2;
	mul.lo.s32 	%r21, %r20, 5;
	mul.wide.s32 	%rd8, %r21, 4;
	add.s64 	%rd1, %rd7, %rd8;
	cvt.s64.s32 	%rd9, %r19;
	cvt.s64.s32 	%rd10, %r2;
	add.s64 	%rd11, %rd9, %rd10;
	shl.b64 	%rd12, %rd11, 2;
	add.s64 	%rd13, %rd6, %rd12;
	ld.global.u32 	%r3, [%rd13];
	setp.eq.s32 	%p4, %r3, -1;
	@%p4 bra 	$L__BB4_9;
	cvta.to.global.u64 	%rd14, %rd5;
	mul.wide.s32 	%rd15, %r3, 4;
	add.s64 	%rd2, %rd14, %rd15;
	ld.global.f32 	%f3, [%rd2+28];
	cvt.rzi.s32.f32 	%r22, %f3;
	ld.global.f32 	%f4, [%rd1];
	cvt.rn.f32.s32 	%f5, %r22;
	div.rn.f32 	%f6, %f4, %f5;
	atom.global.add.f32 	%f7, [%rd2], %f6;
	ld.global.f32 	%f8, [%rd1+4];
	div.rn.f32 	%f9, %f8, %f5;
	atom.global.add.f32 	%f10, [%rd2+4], %f9;
	ld.global.f32 	%f11, [%rd1+8];
	div.rn.f32 	%f12, %f11, %f5;
	atom.global.add.f32 	%f13, [%rd2+8], %f12;
	ld.global.f32 	%f14, [%rd1+12];
	div.rn.f32 	%f15, %f14, %f5;
	atom.global.add.f32 	%f16, [%rd2+12], %f15;
	ld.global.f32 	%f17, [%rd1+16];
	div.rn.f32 	%f18, %f17, %f5;
	atom.global.add.f32 	%f19, [%rd2+16], %f18;
	ld.global.f32 	%f1, [%rd1+8];
	ld.global.u32 	%r24, [%rd2+20];
	mov.b32 	%r5, %f1;
$L__BB4_3:
	mov.b32 	%f20, %r24;
	setp.leu.f32 	%p5, %f1, %f20;
	@%p5 bra 	$L__BB4_5;
	atom.relaxed.global.cas.b32 	%r7, [%rd2+20], %r24, %r5;
	setp.ne.s32 	%p6, %r7, %r24;
	mov.u32 	%r24, %r7;
	@%p6 bra 	$L__BB4_3;
$L__BB4_5:
	st.global.u32 	[%rd2+20], %r24;
	ld.global.f32 	%f2, [%rd1+8];
	ld.global.u32 	%r26, [%rd2+24];
	mov.b32 	%r10, %f2;
$L__BB4_6:
	mov.b32 	%f21, %r26;
	setp.geu.f32 	%p7, %f2, %f21;
	@%p7 bra 	$L__BB4_8;
	atom.relaxed.global.cas.b32 	%r12, [%rd2+24], %r26, %r10;
	setp.ne.s32 	%p8, %r12, %r26;
	mov.u32 	%r26, %r12;
	@%p8 bra 	$L__BB4_6;
$L__BB4_8:
	st.global.u32 	[%rd2+24], %r26;
$L__BB4_9:
	ret;

}
	// .globl	_Z29build_view_index_part1_kerneliPKfS0_iiiiiPiPf
.visible .entry _Z29build_view_index_part1_kerneliPKfS0_iiiiiPiPf(
	.param .u32 _Z29build_view_index_part1_kerneliPKfS0_iiiiiPiPf_param_0,
	.param .u64 .ptr .align 1 _Z29build_view_index_part1_kerneliPKfS0_iiiiiPiPf_param_1,
	.param .u64 .ptr .align 1 _Z29build_view_index_part1_kerneliPKfS0_iiiiiPiPf_param_2,
	.param .u32 _Z29build_view_index_part1_kerneliPKfS0_iiiiiPiPf_param_3,
	.param .u32 _Z29build_view_index_part1_kerneliPKfS0_iiiiiPiPf_param_4,
	.param .u32 _Z29build_view_index_part1_kerneliPKfS0_iiiiiPiPf_param_5,
	.param .u32 _Z29build_view_index_part1_kerneliPKfS0_iiiiiPiPf_param_6,
	.param .u32 _Z29build_view_index_part1_kerneliPKfS0_iiiiiPiPf_param_7,
	.param .u64 .ptr .align 1 _Z29build_view_index_part1_kerneliPKfS0_iiiiiPiPf_param_8,
	.param .u64 .ptr .align 1 _Z29build_view_index_part1_kerneliPKfS0_iiiiiPiPf_param_9
)
{
	.reg .pred 	%p<21>;
	.reg .b32 	%r<19>;
	.reg .b32 	%f<31>;
	.reg .b64 	%rd<15>;

	ld.param.u32 	%r11, [_Z29build_view_index_part1_kerneliPKfS0_iiiiiPiPf_param_0];
	ld.param.u64 	%rd3, [_Z29build_view_index_part1_kerneliPKfS0_iiiiiPiPf_param_1];
	ld.param.u64 	%rd4, [_Z29build_view_index_part1_kerneliPKfS0_iiiiiPiPf_param_2];
	ld.param.u32 	%r6, [_Z29build_view_index_part1_kerneliPKfS0_iiiiiPiPf_param_3];
	ld.param.u32 	%r7, [_Z29build_view_index_part1_kerneliPKfS0_iiiiiPiPf_param_4];
	ld.param.u32 	%r8, [_Z29build_view_index_part1_kerneliPKfS0_iiiiiPiPf_param_5];
	ld.param.u32 	%r9, [_Z29build_view_index_part1_kerneliPKfS0_iiiiiPiPf_param_6];
	ld.param.u32 	%r10, [_Z29build_view_index_part1_kerneliPKfS0_iiiiiPiPf_param_7];
	ld.param.u64 	%rd5, [_Z29build_view_index_part1_kerneliPKfS0_iiiiiPiPf_param_8];
	ld.param.u64 	%rd6, [_Z29build_view_index_part1_kerneliPKfS0_iiiiiPiPf_param_9];
	mov.u32 	%r1, %ctaid.y;
	mov.u32 	%r12, %ctaid.x;
	mov.u32 	%r13, %ntid.x;
	mov.u32 	%r14, %tid.x;
	mad.lo.s32 	%r2, %r12, %r13, %r14;
	setp.ge.s32 	%p1, %r1, %r11;
	setp.ge.s32 	%p2, %r2, %r8;
	or.pred  	%p3, %p1, %p2;
	@%p3 bra 	$L__BB5_6;
	cvta.to.global.u64 	%rd1, %rd4;
	cvta.to.global.u64 	%rd7, %rd3;
	ld.global.f32 	%f1, [%rd1+12];
	ld.global.f32 	%f2, [%rd1+8];
	ld.global.f32 	%f3, [%rd1+4];
	ld.global.f32 	%f9, [%rd1];
	mad.lo.s32 	%r3, %r8, %r1, %r2;
	mul.lo.s32 	%r15, %r3, 5;
	mul.wide.s32 	%rd8, %r15, 4;
	add.s64 	%rd2, %rd7, %rd8;
	ld.global.f32 	%f10, [%rd2];
	setp.ge.f32 	%p4, %f10, %f3;
	setp.le.f32 	%p5, %f10, %f9;
	or.pred  	%p6, %p4, %p5;
	@%p6 bra 	$L__BB5_6;
	ld.global.f32 	%f6, [%rd1+20];
	ld.global.f32 	%f7, [%rd1+16];
	ld.global.f32 	%f11, [%rd2+4];
	setp.ge.f32 	%p7, %f11, %f1;
	setp.le.f32 	%p8, %f11, %f2;
	or.pred  	%p9, %p7, %p8;
	@%p9 bra 	$L__BB5_6;
	ld.global.f32 	%f12, [%rd2+8];
	setp.ge.f32 	%p10, %f12, %f6;
	setp.le.f32 	%p11, %f12, %f7;
	or.pred  	%p12, %p10, %p11;
	@%p12 bra 	$L__BB5_6;
	sub.f32 	%f14, %f3, %f9;
	cvt.rn.f32.s32 	%f15, %r6;
	div.rn.f32 	%f16, %f14, %f15;
	sub.f32 	%f17, %f1, %f2;
	cvt.rn.f32.s32 	%f18, %r7;
	div.rn.f32 	%f19, %f17, %f18;
	sub.f32 	%f20, %f10, %f9;
	mul.f32 	%f21, %f16, 0f3F000000;
	sub.f32 	%f22, %f20, %f21;
	div.rn.f32 	%f23, %f22, %f16;
	cvt.rmi.f32.f32 	%f24, %f23;
	cvt.rzi.s32.f32 	%r4, %f24;
	sub.f32 	%f25, %f11, %f2;
	mul.f32 	%f26, %f19, 0f3F000000;
	sub.f32 	%f27, %f25, %f26;
	div.rn.f32 	%f28, %f27, %f19;
	cvt.rmi.f32.f32 	%f29, %f28;
	cvt.rzi.s32.f32 	%r5, %f29;
	setp.ge.s32 	%p13, %r4, %r6;
	setp.lt.s32 	%p14, %r4, 0;
	or.pred  	%p15, %p13, %p14;
	setp.ge.s32 	%p16, %r5, %r7;
	setp.lt.s32 	%p17, %r5, 0;
	or.pred  	%p18, %p16, %p17;
	or.pred  	%p20, %p15, %p18;
	@%p20 bra 	$L__BB5_6;
	mul.lo.s32 	%r16, %r10, %r1;
	mad.lo.s32 	%r17, %r4, %r7, %r5;
	mad.lo.s32 	%r18, %r17, %r9, %r16;
	cvta.to.global.u64 	%rd9, %rd6;
	mul.wide.s32 	%rd10, %r18, 4;
	add.s64 	%rd11, %rd9, %rd10;
	atom.global.add.f32 	%f30, [%rd11], 0f3F800000;
	cvta.to.global.u64 	%rd12, %rd5;
	mul.wide.s32 	%rd13, %r3, 4;
	add.s64 	%rd14, %rd12, %rd13;
	st.global.u32 	[%rd14], %r18;
$L__BB5_6:
	ret;

}
	// .globl	_Z29build_view_index_part2_kerneliiiPKfPiS1_S1_Pf
.visible .entry _Z29build_view_index_part2_kerneliiiPKfPiS1_S1_Pf(
	.param .u32 _Z29build_view_index_part2_kerneliiiPKfPiS1_S1_Pf_param_0,
	.param .u32 _Z29build_view_index_part2_kerneliiiPKfPiS1_S1_Pf_param_1,
	.param .u32 _Z29build_view_index_part2_kerneliiiPKfPiS1_S1_Pf_param_2,
	.param .u64 .ptr .align 1 _Z29build_view_index_part2_kerneliiiPKfPiS1_S1_Pf_param_3,
	.param .u64 .ptr .align 1 _Z29build_view_index_part2_kerneliiiPKfPiS1_S1_Pf_param_4,
	.param .u64 .ptr .align 1 _Z29build_view_index_part2_kerneliiiPKfPiS1_S1_Pf_param_5,
	.param .u64 .ptr .align 1 _Z29build_view_index_part2_kerneliiiPKfPiS1_S1_Pf_param_6,
	.param .u64 .ptr .align 1 _Z29build_view_index_part2_kerneliiiPKfPiS1_S1_Pf_param_7
)
{
	.reg .pred 	%p<7>;
	.reg .b32 	%r<17>;
	.reg .b32 	%f<16>;
	.reg .b64 	%rd<27>;

	ld.param.u32 	%r9, [_Z29build_view_index_part2_kerneliiiPKfPiS1_S1_Pf_param_0];
	ld.param.u32 	%r7, [_Z29build_view_index_part2_kerneliiiPKfPiS1_S1_Pf_param_1];
	ld.param.u32 	%r8, [_Z29build_view_index_part2_kerneliiiPKfPiS1_S1_Pf_param_2];
	ld.param.u64 	%rd4, [_Z29build_view_index_part2_kerneliiiPKfPiS1_S1_Pf_param_3];
	ld.param.u64 	%rd5, [_Z29build_view_index_part2_kerneliiiPKfPiS1_S1_Pf_param_4];
	ld.param.u64 	%rd6, [_Z29build_view_index_part2_kerneliiiPKfPiS1_S1_Pf_param_5];
	ld.param.u64 	%rd7, [_Z29build_view_index_part2_kerneliiiPKfPiS1_S1_Pf_param_6];
	ld.param.u64 	%rd8, [_Z29build_view_index_part2_kerneliiiPKfPiS1_S1_Pf_param_7];
	mov.u32 	%r1, %ctaid.y;
	mov.u32 	%r10, %ctaid.x;
	mov.u32 	%r11, %ntid.x;
	mov.u32 	%r12, %tid.x;
	mad.lo.s32 	%r2, %r10, %r11, %r12;
	setp.ge.s32 	%p1, %r1, %r9;
	setp.ge.s32 	%p2, %r2, %r7;
	or.pred  	%p3, %p1, %p2;
	@%p3 bra 	$L__BB6_5;
	cvta.to.global.u64 	%rd9, %rd5;
	cvta.to.global.u64 	%rd10, %rd6;
	cvta.to.global.u64 	%rd11, %rd4;
	mul.lo.s32 	%r13, %r7, %r1;
	add.s32 	%r14, %r13, %r2;
	mul.lo.s32 	%r15, %r14, 5;
	mul.wide.s32 	%rd12, %r15, 4;
	add.s64 	%rd1, %rd11, %rd12;
	mul.wide.s32 	%rd13, %r14, 4;
	add.s64 	%rd2, %rd10, %rd13;
	mul.lo.s32 	%r3, %r8, %r1;
	cvt.s64.s32 	%rd14, %r13;
	cvt.s64.s32 	%rd15, %r2;
	add.s64 	%rd16, %rd14, %rd15;
	shl.b64 	%rd17, %rd16, 2;
	add.s64 	%rd18, %rd9, %rd17;
	ld.global.u32 	%r4, [%rd18];
	setp.eq.s32 	%p4, %r4, -1;
	@%p4 bra 	$L__BB6_5;
	ld.global.u32 	%r5, [%rd2];
	cvta.to.global.u64 	%rd19, %rd8;
	mul.wide.s32 	%rd20, %r4, 4;
	add.s64 	%rd3, %rd19, %rd20;
	ld.global.f32 	%f1, [%rd3];
	cvt.rzi.s32.f32 	%r16, %f1;
	ld.global.f32 	%f2, [%rd1];
	atom.global.add.f32 	%f3, [%rd3+4], %f2;
	ld.global.f32 	%f4, [%rd1+4];
	atom.global.add.f32 	%f5, [%rd3+8], %f4;
	ld.global.f32 	%f6, [%rd1];
	cvt.rn.f32.s32 	%f7, %r16;
	div.rn.f32 	%f8, %f6, %f7;
	atom.global.add.f32 	%f9, [%rd3+12], %f8;
	ld.global.f32 	%f10, [%rd1+4];
	div.rn.f32 	%f11, %f10, %f7;
	atom.global.add.f32 	%f12, [%rd3+16], %f11;
	setp.lt.s32 	%p5, %r5, 0;
	@%p5 bra 	$L__BB6_5;
	cvt.s64.s32 	%rd21, %r3;
	cvt.u64.u32 	%rd22, %r5;
	add.s64 	%rd23, %rd22, %rd21;
	cvta.to.global.u64 	%rd24, %rd7;
	shl.b64 	%rd25, %rd23, 2;
	add.s64 	%rd26, %rd24, %rd25;
	ld.global.u32 	%r6, [%rd26];
	setp.lt.s32 	%p6, %r6, 1;
	@%p6 bra 	$L__BB6_5;
	cvt.rn.f32.u32 	%f13, %r6;
	rcp.rn.f32 	%f14, %f13;
	atom.global.add.f32 	%f15, [%rd3+20], %f14;
$L__BB6_5:
	ret;

}
	// .globl	_Z38build_box_count_and_point_index_kerneliPKfS0_S0_iiiiiiPiS1_
.visible .entry _Z38build_box_count_and_point_index_kerneliPKfS0_S0_iiiiiiPiS1_(
	.param .u32 _Z38build_box_count_and_point_index_kerneliPKfS0_S0_iiiiiiPiS1__param_0,
	.param .u64 .ptr .align 1 _Z38build_box_count_and_point_index_kerneliPKfS0_S0_iiiiiiPiS1__param_1,
	.param .u64 .ptr .align 1 _Z38build_box_count_and_point_index_kerneliPKfS0_S0_iiiiiiPiS1__param_2,
	.param .u64 .ptr .align 1 _Z38build_box_count_and_point_index_kerneliPKfS0_S0_iiiiiiPiS1__param_3,
	.param .u32 _Z38build_box_count_and_point_index_kerneliPKfS0_S0_iiiiiiPiS1__param_4,
	.param .u32 _Z38build_box_count_and_point_index_kerneliPKfS0_S0_iiiiiiPiS1__param_5,
	.param .u32 _Z38build_box_count_and_point_index_kerneliPKfS0_S0_iiiiiiPiS1__param_6,
	.param .u32 _Z38build_box_count_and_point_index_kerneliPKfS0_S0_iiiiiiPiS1__param_7,
	.param .u32 _Z38build_box_count_and_point_index_kerneliPKfS0_S0_iiiiiiPiS1__param_8,
	.param .u32 _Z38build_box_count_and_point_index_kerneliPKfS0_S0_iiiiiiPiS1__param_9,
	.param .u64 .ptr .align 1 _Z38build_box_count_and_point_index_kerneliPKfS0_S0_iiiiiiPiS1__param_10,
	.param .u64 .ptr .align 1 _Z38build_box_count_and_point_index_kerneliPKfS0_S0_iiiiiiPiS1__param_11
)
{
	.local .align 4 .b8 	__local_depot7[28];
	.reg .b64 	%SP;
	.reg .b64 	%SPL;
	.reg .pred 	%p<35>;
	.reg .b32 	%r<101>;
	.reg .b32 	%f<76>;
	.reg .b64 	%rd<64>;
	.reg .b64 	%fd<11>;

	mov.u64 	%SPL, __local_depot7;
	ld.param.u32 	%r34, [_Z38build_box_count_and_point_index_kerneliPKfS0_S0_iiiiiiPiS1__param_0];
	ld.param.u64 	%rd18, [_Z38build_box_count_and_point_index_kerneliPKfS0_S0_iiiiiiPiS1__param_1];
	ld.param.u64 	%rd22, [_Z38build_box_count_and_point_index_kerneliPKfS0_S0_iiiiiiPiS1__param_3];
	ld.param.u32 	%r32, [_Z38build_box_count_and_point_index_kerneliPKfS0_S0_iiiiiiPiS1__param_6];
	ld.param.u32 	%r33, [_Z38build_box_count_and_point_index_kerneliPKfS0_S0_iiiiiiPiS1__param_7];
	ld.param.u64 	%rd20, [_Z38build_box_count_and_point_index_kerneliPKfS0_S0_iiiiiiPiS1__param_10];
	cvta.to.global.u64 	%rd1, %rd22;
	add.u64 	%rd2, %SPL, 0;
	add.u64 	%rd3, %SPL, 0;
	mov.u32 	%r1, %ctaid.y;
	mov.u32 	%r35, %ctaid.x;
	mov.u32 	%r36, %ntid.x;
	mov.u32 	%r37, %tid.x;
	mad.lo.s32 	%r2, %r35, %r36, %r37;
	setp.ge.s32 	%p1, %r1, %r34;
	setp.ge.s32 	%p2, %r2, %r32;
	or.pred  	%p3, %p1, %p2;
	@%p3 bra 	$L__BB7_27;
	cvta.to.global.u64 	%rd25, %rd18;
	ld.global.f32 	%f19, [%rd1+4];
	mad.lo.s32 	%r3, %r32, %r1, %r2;
	mul.lo.s32 	%r38, %r3, 5;
	mul.wide.s32 	%rd26, %r38, 4;
	add.s64 	%rd4, %rd25, %rd26;
	ld.global.f32 	%f1, [%rd4];
	setp.ge.f32 	%p4, %f1, %f19;
	@%p4 bra 	$L__BB7_27;
	ld.global.f32 	%f2, [%rd1+20];
	ld.global.f32 	%f3, [%rd1+16];
	ld.global.f32 	%f4, [%rd1+12];
	ld.global.f32 	%f5, [%rd1+8];
	ld.global.f32 	%f20, [%rd1];
	setp.le.f32 	%p5, %f1, %f20;
	@%p5 bra 	$L__BB7_27;
	ld.global.f32 	%f21, [%rd4+4];
	setp.ge.f32 	%p6, %f21, %f4;
	setp.le.f32 	%p7, %f21, %f5;
	or.pred  	%p8, %p6, %p7;
	@%p8 bra 	$L__BB7_27;
	ld.global.f32 	%f23, [%rd4+8];
	setp.ge.f32 	%p9, %f23, %f2;
	setp.le.f32 	%p10, %f23, %f3;
	or.pred  	%p11, %p9, %p10;
	@%p11 bra 	$L__BB7_27;
	mul.lo.s32 	%r39, %r33, %r1;
	mul.lo.s32 	%r4, %r39, 10;
	cvta.to.global.u64 	%rd27, %rd20;
	mul.wide.s32 	%rd28, %r3, 4;
	add.s64 	%rd5, %rd27, %rd28;
	setp.lt.s32 	%p12, %r33, 1;
	@%p12 bra 	$L__BB7_27;
	cvt.s64.s32 	%rd6, %r4;
	mov.b32 	%r92, 0;
	mov.u64 	%rd43, __cudart_i2opi_f;
$L__BB7_7:
	ld.param.u64 	%rd58, [_Z38build_box_count_and_point_index_kerneliPKfS0_S0_iiiiiiPiS1__param_2];
	mul.lo.s32 	%r41, %r92, 10;
	cvt.u64.u32 	%rd29, %r41;
	add.s64 	%rd30, %rd29, %rd6;
	cvta.to.global.u64 	%rd31, %rd58;
	shl.b64 	%rd32, %rd30, 2;
	add.s64 	%rd7, %rd31, %rd32;
	ld.global.f32 	%f25, [%rd7+12];
	cvt.f64.f32 	%fd1, %f25;
	setp.lt.f64 	%p13, %fd1, 0d3F747AE147AE147B;
	@%p13 bra 	$L__BB7_26;
	ld.global.f32 	%f26, [%rd4];
	ld.global.f32 	%f27, [%rd4+4];
	ld.global.f32 	%f28, [%rd7];
	ld.global.f32 	%f29, [%rd7+4];
	ld.global.f32 	%f6, [%rd7+16];
	ld.global.f32 	%f30, [%rd7+24];
	sub.f32 	%f7, %f26, %f28;
	sub.f32 	%f8, %f27, %f29;
	neg.f32 	%f9, %f30;
	mul.f32 	%f31, %f30, 0fBF22F983;
	cvt.rni.s32.f32 	%r100, %f31;
	cvt.rn.f32.s32 	%f32, %r100;
	fma.rn.f32 	%f33, %f32, 0fBFC90FDA, %f9;
	fma.rn.f32 	%f34, %f32, 0fB3A22168, %f33;
	fma.rn.f32 	%f75, %f32, 0fA7C234C5, %f34;
	abs.f32 	%f11, %f9;
	setp.ltu.f32 	%p14, %f11, 0f47CE4780;
	mov.u32 	%r96, %r100;
	mov.f32 	%f74, %f75;
	@%p14 bra 	$L__BB7_16;
	setp.neu.f32 	%p15, %f11, 0f7F800000;
	@%p15 bra 	$L__BB7_11;
	mov.f32 	%f37, 0f00000000;
	mul.rn.f32 	%f74, %f9, %f37;
	mov.b32 	%r96, 0;
	bra.uni 	$L__BB7_16;
$L__BB7_11:
	mov.b32 	%r7, %f9;
	mov.b64 	%rd62, 0;
	mov.b32 	%r93, 0;
	mov.u64 	%rd60, __cudart_i2opi_f;
	mov.u64 	%rd61, %rd3;
$L__BB7_12:
	.pragma "nounroll";
	ld.global.nc.u32 	%r43, [%rd60];
	shl.b32 	%r44, %r7, 8;
	or.b32  	%r45, %r44, -2147483648;
	mad.wide.u32 	%rd35, %r43, %r45, %rd62;
	shr.u64 	%rd62, %rd35, 32;
	st.local.u32 	[%rd61], %rd35;
	add.s32 	%r93, %r93, 1;
	add.s64 	%rd61, %rd61, 4;
	add.s64 	%rd60, %rd60, 4;
	setp.ne.s32 	%p16, %r93, 6;
	@%p16 bra 	$L__BB7_12;
	shr.u32 	%r46, %r7, 23;
	st.local.u32 	[%rd3+24], %rd62;
	and.b32  	%r10, %r46, 31;
	and.b32  	%r47, %r46, 224;
	add.s32 	%r48, %r47, -128;
	shr.u32 	%r49, %r48, 5;
	mul.wide.u32 	%rd36, %r49, 4;
	sub.s64 	%rd14, %rd3, %rd36;
	ld.local.u32 	%r94, [%rd14+24];
	ld.local.u32 	%r95, [%rd14+20];
	setp.eq.s32 	%p17, %r10, 0;
	@%p17 bra 	$L__BB7_15;
	shf.l.wrap.b32 	%r94, %r95, %r94, %r10;
	ld.local.u32 	%r50, [%rd14+16];
	shf.l.wrap.b32 	%r95, %r50, %r95, %r10;
$L__BB7_15:
	shr.u32 	%r51, %r94, 30;
	shf.l.wrap.b32 	%r52, %r95, %r94, 2;
	shl.b32 	%r53, %r95, 2;
	shr.u32 	%r54, %r52, 31;
	add.s32 	%r55, %r54, %r51;
	neg.s32 	%r56, %r55;
	setp.lt.s32 	%p18, %r7, 0;
	selp.b32 	%r96, %r56, %r55, %p18;
	xor.b32  	%r57, %r52, %r7;
	shr.s32 	%r58, %r52, 31;
	xor.b32  	%r59, %r58, %r52;
	xor.b32  	%r60, %r58, %r53;
	cvt.u64.u32 	%rd37, %r59;
	shl.b64 	%rd38, %rd37, 32;
	cvt.u64.u32 	%rd39, %r60;
	or.b64  	%rd40, %rd38, %rd39;
	cvt.rn.f64.s64 	%fd2, %rd40;
	mul.f64 	%fd3, %fd2, 0d3BF921FB54442D19;
	cvt.rn.f32.f64 	%f35, %fd3;
	neg.f32 	%f36, %f35;
	setp.lt.s32 	%p19, %r57, 0;
	selp.f32 	%f74, %f36, %f35, %p19;
$L__BB7_16:
	setp.ltu.f32 	%p20, %f11, 0f47CE4780;
	add.s32 	%r62, %r96, 1;
	mul.rn.f32 	%f38, %f74, %f74;
	and.b32  	%r63, %r96, 1;
	setp.eq.b32 	%p21, %r63, 1;
	selp.f32 	%f39, %f74, 0f3F800000, %p21;
	fma.rn.f32 	%f40, %f38, %f39, 0f00000000;
	fma.rn.f32 	%f41, %f38, 0f37CBAC00, 0fBAB607ED;
	selp.f32 	%f42, 0fB94D4153, %f41, %p21;
	selp.f32 	%f43, 0f3C0885E4, 0f3D2AAABB, %p21;
	fma.rn.f32 	%f44, %f42, %f38, %f43;
	selp.f32 	%f45, 0fBE2AAAA8, 0fBEFFFFFF, %p21;
	fma.rn.f32 	%f46, %f44, %f38, %f45;
	fma.rn.f32 	%f47, %f46, %f40, %f39;
	and.b32  	%r64, %r62, 2;
	setp.eq.s32 	%p22, %r64, 0;
	mov.f32 	%f48, 0f00000000;
	sub.f32 	%f49, %f48, %f47;
	selp.f32 	%f15, %f47, %f49, %p22;
	@%p20 bra 	$L__BB7_24;
	setp.neu.f32 	%p23, %f11, 0f7F800000;
	@%p23 bra 	$L__BB7_19;
	mov.f32 	%f52, 0f00000000;
	mul.rn.f32 	%f75, %f9, %f52;
	mov.b32 	%r100, 0;
	bra.uni 	$L__BB7_24;
$L__BB7_19:
	mov.b32 	%r19, %f9;
	mov.b64 	%rd63, 0;
	mov.b32 	%r97, 0;
$L__BB7_20:
	.pragma "nounroll";
	mul.wide.u32 	%rd42, %r97, 4;
	add.s64 	%rd44, %rd43, %rd42;
	ld.global.nc.u32 	%r66, [%rd44];
	shl.b32 	%r67, %r19, 8;
	or.b32  	%r68, %r67, -2147483648;
	mad.wide.u32 	%rd45, %r66, %r68, %rd63;
	shr.u64 	%rd63, %rd45, 32;
	add.s64 	%rd46, %rd2, %rd42;
	st.local.u32 	[%rd46], %rd45;
	add.s32 	%r97, %r97, 1;
	setp.ne.s32 	%p24, %r97, 6;
	@%p24 bra 	$L__BB7_20;
	shr.u32 	%r69, %r19, 23;
	st.local.u32 	[%rd2+24], %rd63;
	and.b32  	%r22, %r69, 31;
	and.b32  	%r70, %r69, 224;
	add.s32 	%r71, %r70, -128;
	shr.u32 	%r72, %r71, 5;
	mul.wide.u32 	%rd47, %r72, 4;
	sub.s64 	%rd17, %rd2, %rd47;
	ld.local.u32 	%r98, [%rd17+24];
	ld.local.u32 	%r99, [%rd17+20];
	setp.eq.s32 	%p25, %r22, 0;
	@%p25 bra 	$L__BB7_23;
	shf.l.wrap.b32 	%r98, %r99, %r98, %r22;
	ld.local.u32 	%r73, [%rd17+16];
	shf.l.wrap.b32 	%r99, %r73, %r99, %r22;
$L__BB7_23:
	shr.u32 	%r74, %r98, 30;
	shf.l.wrap.b32 	%r75, %r99, %r98, 2;
	shl.b32 	%r76, %r99, 2;
	shr.u32 	%r77, %r75, 31;
	add.s32 	%r78, %r77, %r74;
	neg.s32 	%r79, %r78;
	setp.lt.s32 	%p26, %r19, 0;
	selp.b32 	%r100, %r79, %r78, %p26;
	xor.b32  	%r80, %r75, %r19;
	shr.s32 	%r81, %r75, 31;
	xor.b32  	%r82, %r81, %r75;
	xor.b32  	%r83, %r81, %r76;
	cvt.u64.u32 	%rd48, %r82;
	shl.b64 	%rd49, %rd48, 32;
	cvt.u64.u32 	%rd50, %r83;
	or.b64  	%rd51, %rd49, %rd50;
	cvt.rn.f64.s64 	%fd4, %rd51;
	mul.f64 	%fd5, %fd4, 0d3BF921FB54442D19;
	cvt.rn.f32.f64 	%f50, %fd5;
	neg.f32 	%f51, %f50;
	setp.lt.s32 	%p27, %r80, 0;
	selp.f32 	%f75, %f51, %f50, %p27;
$L__BB7_24:
	mul.rn.f32 	%f53, %f75, %f75;
	and.b32  	%r85, %r100, 1;
	setp.eq.b32 	%p28, %r85, 1;
	selp.f32 	%f54, 0f3F800000, %f75, %p28;
	fma.rn.f32 	%f55, %f53, %f54, 0f00000000;
	fma.rn.f32 	%f56, %f53, 0f37CBAC00, 0fBAB607ED;
	selp.f32 	%f57, %f56, 0fB94D4153, %p28;
	selp.f32 	%f58, 0f3D2AAABB, 0f3C0885E4, %p28;
	fma.rn.f32 	%f59, %f57, %f53, %f58;
	selp.f32 	%f60, 0fBEFFFFFF, 0fBE2AAAA8, %p28;
	fma.rn.f32 	%f61, %f59, %f53, %f60;
	fma.rn.f32 	%f62, %f61, %f55, %f54;
	and.b32  	%r86, %r100, 2;
	setp.eq.s32 	%p29, %r86, 0;
	mov.f32 	%f63, 0f00000000;
	sub.f32 	%f64, %f63, %f62;
	selp.f32 	%f65, %f62, %f64, %p29;
	mul.f32 	%f66, %f7, %f15;
	mul.f32 	%f67, %f8, %f65;
	sub.f32 	%f68, %f66, %f67;
	mul.f32 	%f69, %f7, %f65;
	fma.rn.f32 	%f70, %f8, %f15, %f69;
	abs.f32 	%f71, %f68;
	cvt.f64.f32 	%fd6, %f71;
	fma.rn.f64 	%fd7, %fd1, 0d3FE0000000000000, 0d3EE4F8B580000000;
	setp.gt.f64 	%p30, %fd7, %fd6;
	abs.f32 	%f72, %f70;
	cvt.f64.f32 	%fd8, %f72;
	cvt.f64.f32 	%fd9, %f6;
	fma.rn.f64 	%fd10, %fd9, 0d3FE0000000000000, 0d3EE4F8B580000000;
	setp.gt.f64 	%p31, %fd10, %fd8;
	and.pred  	%p32, %p30, %p31;
	selp.u32 	%r87, 1, 0, %p32;
	cvt.rn.f32.u32 	%f73, %r87;
	cvt.rzi.s32.f32 	%r88, %f73;
	setp.eq.s32 	%p33, %r88, 0;
	@%p33 bra 	$L__BB7_26;
	ld.param.u64 	%rd59, [_Z38build_box_count_and_point_index_kerneliPKfS0_S0_iiiiiiPiS1__param_11];
	st.global.u32 	[%rd5], %r92;
	cvt.u64.u32 	%rd52, %r92;
	mov.u32 	%r89, %ctaid.y;
	mul.lo.s32 	%r90, %r33, %r89;
	cvt.s64.s32 	%rd53, %r90;
	add.s64 	%rd54, %rd52, %rd53;
	cvta.to.global.u64 	%rd55, %rd59;
	shl.b64 	%rd56, %rd54, 2;
	add.s64 	%rd57, %rd55, %rd56;
	atom.global.add.u32 	%r91, [%rd57], 1;
$L__BB7_26:
	add.s32 	%r92, %r92, 1;
	setp.ne.s32 	%p34, %r92, %r33;
	@%p34 bra 	$L__BB7_7;
$L__BB7_27:
	ret;

}


// ===== COMPILED SASS (sm_100) =====

	.target	sm_100

	.elftype	@"ET_EXEC"


//--------------------- .note.nv.tkinfo           --------------------------
	.section	.note.nv.tkinfo,"",@"SHT_NOTE"
	.sectionflags	@"SHF_NOTE_NV_TKINFO"
	.tkinfo
        /*0018*/ 	.word	0x00000002
        /*0030*/ 	.string	""
        /*0030*/ 	.string	"ptxas"
        /*0030*/ 	.string	"Cuda compilation tools, release 13.0, V13.0.88"
        /*0030*/ 	.string	"Build cuda_13.0.r13.0/compiler.36424714_0"
        /*0030*/ 	.string	"-arch sm_100 -m 64 "



//--------------------- .note.nv.cuinfo           --------------------------
	.section	.note.nv.cuinfo,"",@"SHT_NOTE"
	.sectionflags	@"SHF_NOTE_NV_CUINFO"
        /*0018*/ 	.short	0x0002
        /*001a*/ 	.short	0x0064
        /*001c*/ 	.short	0x0082
	.zero		2


//--------------------- .nv.info                  --------------------------
	.section	.nv.info,"",@"SHT_CUDA_INFO"
	.align	4


	//----- nvinfo : EIATTR_REGCOUNT
	.align		4
        /*0000*/ 	.byte	0x04, 0x2f
        /*0002*/ 	.short	(.L_2 - .L_1)
	.align		4
.L_1:
        /*0004*/ 	.word	index@(_Z22points_in_boxes_kerneliiiPKfS0_Pi)
        /*0008*/ 	.word	0x00000026


	//----- nvinfo : EIATTR_FRAME_SIZE
	.align		4
.L_2:
        /*000c*/ 	.byte	0x04, 0x11
        /*000e*/ 	.short	(.L_4 - .L_3)
	.align		4
.L_3:
        /*0010*/ 	.word	index@(_Z22points_in_boxes_kerneliiiPKfS0_Pi)
        /*0014*/ 	.word	0x00000000


	//----- nvinfo : EIATTR_REGCOUNT
	.align		4
.L_4:
        /*0018*/ 	.byte	0x04, 0x2f
        /*001a*/ 	.short	(.L_6 - .L_5)
	.align		4
.L_5:
        /*001c*/ 	.word	index@(_Z41build_pixel_offset_velocity_target_kerneliiiiifPKfS0_PfS1_S1_S1_S1_S1_S1_PiS2_)
        /*0020*/ 	.word	0x00000020


	//----- nvinfo : EIATTR_FRAME_SIZE
	.align		4
.L_6:
        /*0024*/ 	.byte	0x04, 0x11
        /*0026*/ 	.short	(.L_8 - .L_7)
	.align		4
.L_7:
        /*0028*/ 	.word	index@($__internal_6_$__cuda_sm3x_div_rn_noftz_f32_slowpath)
        /*002c*/ 	.word	0x00000000


	//----- nvinfo : EIATTR_FRAME_SIZE
	.align		4
.L_8:
        /*0030*/ 	.byte	0x04, 0x11
        /*0032*/ 	.short	(.L_10 - .L_9)
	.align		4
.L_9:
        /*0034*/ 	.word	index@(_Z41build_pixel_offset_velocity_target_kerneliiiiifPKfS0_PfS1_S1_S1_S1_S1_S1_PiS2_)
        /*0038*/ 	.word	0x00000000


	//----- nvinfo : EIATTR_REGCOUNT
	.align		4
.L_10:
        /*003c*/ 	.byte	0x04, 0x2f
        /*003e*/ 	.short	(.L_12 - .L_11)
	.align		4
.L_11:
        /*0040*/ 	.word	index@(_Z26build_offset_weight_kerneliiiiiPKfPiS1_Pf)
        /*0044*/ 	.word	0x00000013


	//----- nvinfo : EIATTR_FRAME_SIZE
	.align		4
.L_12:
        /*0048*/ 	.byte	0x04, 0x11
        /*004a*/ 	.short	(.L_14 - .L_13)
	.align		4
.L_13:
        /*004c*/ 	.word	index@($__internal_5_$__cuda_sm3x_div_rn_noftz_f32_slowpath)
        /*0050*/ 	.word	0x00000000


	//----- nvinfo : EIATTR_FRAME_SIZE
	.align		4
.L_14:
        /*0054*/ 	.byte	0x04, 0x11
        /*0056*/ 	.short	(.L_16 - .L_15)
	.align		4
.L_15:
        /*0058*/ 	.word	index@(_Z26build_offset_weight_kerneliiiiiPKfPiS1_Pf)
        /*005c*/ 	.word	0x00000000


	//----- nvinfo : EIATTR_REGCOUNT
	.align		4
.L_16:
        /*0060*/ 	.byte	0x04, 0x2f
        /*0062*/ 	.short	(.L_18 - .L_17)
	.align		4
.L_17:
        /*0064*/ 	.word	index@(_Z32build_voxel_feature_part1_kerneliPKfS0_iiiiiiPiPf)
        /*0068*/ 	.word	0x00000018


	//----- nvinfo : EIATTR_FRAME_SIZE
	.align		4
.L_18:
        /*006c*/ 	.byte	0x04, 0x11
        /*006e*/ 	.short	(.L_20 - .L_19)
	.align		4
.L_19:
        /*0070*/ 	.word	index@($__internal_4_$__cuda_sm3x_div_rn_noftz_f32_slowpath)
        /*0074*/ 	.word	0x00000000


	//----- nvinfo : EIATTR_FRAME_SIZE
	.align		4
.L_20:
        /*0078*/ 	.byte	0x04, 0x11
        /*007a*/ 	.short	(.L_22 - .L_21)
	.align		4
.L_21:
        /*007c*/ 	.word	index@(_Z32build_voxel_feature_part1_kerneliPKfS0_iiiiiiPiPf)
        /*0080*/ 	.word	0x00000000


	//----- nvinfo : EIATTR_REGCOUNT
	.align		4
.L_22:
        /*0084*/ 	.byte	0x04, 0x2f
        /*0086*/ 	.short	(.L_24 - .L_23)
	.align		4
.L_23:
        /*0088*/ 	.word	index@(_Z32build_voxel_feature_part2_kerneliiPKfPiPf)
        /*008c*/ 	.word	0x00000013


	//----- nvinfo : EIATTR_FRAME_SIZE
	.align		4
.L_24:
        /*0090*/ 	.byte	0x04, 0x11
        /*0092*/ 	.short	(.L_26 - .L_25)
	.align		4
.L_25:
        /*0094*/ 	.word	index@($__internal_3_$__cuda_sm3x_div_rn_noftz_f32_slowpath)
        /*0098*/ 	.word	0x00000000


	//----- nvinfo : EIATTR_FRAME_SIZE
	.align		4
.L_26:
        /*009c*/ 	.byte	0x04, 0x11
        /*009e*/ 	.short	(.L_28 - .L_27)
	.align		4
.L_27:
        /*00a0*/ 	.word	index@(_Z32build_voxel_feature_part2_kerneliiPKfPiPf)
        /*00a4*/ 	.word	0x00000000


	//----- nvinfo : EIATTR_REGCOUNT
	.align		4
.L_28:
        /*00a8*/ 	.byte	0x04, 0x2f
        /*00aa*/ 	.short	(.L_30 - .L_29)
	.align		4
.L_29:
        /*00ac*/ 	.word	index@(_Z29build_view_index_part1_kerneliPKfS0_iiiiiPiPf)
        /*00b0*/ 	.word	0x00000015


	//----- nvinfo : EIATTR_FRAME_SIZE
	.align		4
.L_30:
        /*00b4*/ 	.byte	0x04, 0x11
        /*00b6*/ 	.short	(.L_32 - .L_31)
	.align		4
.L_31:
        /*00b8*/ 	.word	index@($__internal_2_$__cuda_sm3x_div_rn_noftz_f32_slowpath)
        /*00bc*/ 	.word	0x00000000


	//----- nvinfo : EIATTR_FRAME_SIZE
	.align		4
.L_32:
        /*00c0*/ 	.byte	0x04, 0x11
        /*00c2*/ 	.short	(.L_34 - .L_33)
	.align		4
.L_33:
        /*00c4*/ 	.word	index@(_Z29build_view_index_part1_kerneliPKfS0_iiiiiPiPf)
        /*00c8*/ 	.word	0x00000000


	//----- nvinfo : EIATTR_REGCOUNT
	.align		4
.L_34:
        /*00cc*/ 	.byte	0x04, 0x2f
        /*00ce*/ 	.short	(.L_36 - .L_35)
	.align		4
.L_35:
        /*00d0*/ 	.word	index@(_Z29build_view_index_part2_kerneliiiPKfPiS1_S1_Pf)
        /*00d4*/ 	.word	0x00000016


	//----- nvinfo : EIATTR_FRAME_SIZE
	.align		4
.L_36:
        /*00d8*/ 	.byte	0x04, 0x11
        /*00da*/ 	.short	(.L_38 - .L_37)
	.align		4
.L_37:
        /*00dc*/ 	.word	index@($__internal_1_$__cuda_sm3x_div_rn_noftz_f32_slowpath)
        /*00e0*/ 	.word	0x00000000


	//----- nvinfo : EIATTR_FRAME_SIZE
	.align		4
.L_38:
        /*00e4*/ 	.byte	0x04, 0x11
        /*00e6*/ 	.short	(.L_40 - .L_39)
	.align		4
.L_39:
        /*00e8*/ 	.word	index@($__internal_0_$__cuda_sm20_rcp_rn_f32_slowpath)
        /*00ec*/ 	.word	0x00000000


	//----- nvinfo : EIATTR_FRAME_SIZE
	.align		4
.L_40:
        /*00f0*/ 	.byte	0x04, 0x11
        /*00f2*/ 	.short	(.L_42 - .L_41)
	.align		4
.L_41:
        /*00f4*/ 	.word	index@(_Z29build_view_index_part2_kerneliiiPKfPiS1_S1_Pf)
        /*00f8*/ 	.word	0x00000000


	//----- nvinfo : EIATTR_REGCOUNT
	.align		4
.L_42:
        /*00fc*/ 	.byte	0x04, 0x2f
        /*00fe*/ 	.short	(.L_44 - .L_43)
	.align		4
.L_43:
        /*0100*/ 	.word	index@(_Z38build_box_count_and_point_index_kerneliPKfS0_S0_iiiiiiPiS1_)
        /*0104*/ 	.word	0x00000018


	//----- nvinfo : EIATTR_FRAME_SIZE
	.align		4
.L_44:
        /*0108*/ 	.byte	0x04, 0x11
        /*010a*/ 	.short	(.L_46 - .L_45)
	.align		4
.L_45:
        /*010c*/ 	.word	index@(_Z38build_box_count_and_point_index_kerneliPKfS0_S0_iiiiiiPiS1_)
        /*0110*/ 	.word	0x00000000


	//----- nvinfo : EIATTR_MIN_STACK_SIZE
	.align		4
.L_46:
        /*0114*/ 	.byte	0x04, 0x12
        /*0116*/ 	.short	(.L_48 - .L_47)
	.align		4
.L_47:
        /*0118*/ 	.word	index@(_Z38build_box_count_and_point_index_kerneliPKfS0_S0_iiiiiiPiS1_)
        /*011c*/ 	.word	0x00000000


	//----- nvinfo : EIATTR_MIN_STACK_SIZE
	.align		4
.L_48:
        /*0120*/ 	.byte	0x04, 0x12
        /*0122*/ 	.short	(.L_50 - .L_49)
	.align		4
.L_49:
        /*0124*/ 	.word	index@(_Z29build_view_index_part2_kerneliiiPKfPiS1_S1_Pf)
        /*0128*/ 	.word	0x00000000


	//----- nvinfo : EIATTR_MIN_STACK_SIZE
	.align		4
.L_50:
        /*012c*/ 	.byte	0x04, 0x12
        /*012e*/ 	.short	(.L_52 - .L_51)
	.align		4
.L_51:
        /*0130*/ 	.word	index@(_Z29build_view_index_part1_kerneliPKfS0_iiiiiPiPf)
        /*0134*/ 	.word	0x00000000


	//----- nvinfo : EIATTR_MIN_STACK_SIZE
	.align		4
.L_52:
        /*0138*/ 	.byte	0x04, 0x12
        /*013a*/ 	.short	(.L_54 - .L_53)
	.align		4
.L_53:
        /*013c*/ 	.word	index@(_Z32build_voxel_feature_part2_kerneliiPKfPiPf)
        /*0140*/ 	.word	0x00000000


	//----- nvinfo : EIATTR_MIN_STACK_SIZE
	.align		4
.L_54:
        /*0144*/ 	.byte	0x04, 0x12
        /*0146*/ 	.short	(.L_56 - .L_55)
	.align		4
.L_55:
        /*0148*/ 	.word	index@(_Z32build_voxel_feature_part1_kerneliPKfS0_iiiiiiPiPf)
        /*014c*/ 	.word	0x00000000


	//----- nvinfo : EIATTR_MIN_STACK_SIZE
	.align		4
.L_56:
        /*0150*/ 	.byte	0x04, 0x12
        /*0152*/ 	.short	(.L_58 - .L_57)
	.align		4
.L_57:
        /*0154*/ 	.word	index@(_Z26build_offset_weight_kerneliiiiiPKfPiS1_Pf)
        /*0158*/ 	.word	0x00000000


	//----- nvinfo : EIATTR_MIN_STACK_SIZE
	.align		4
.L_58:
        /*015c*/ 	.byte	0x04, 0x12
        /*015e*/ 	.short	(.L_60 - .L_59)
	.align		4
.L_59:
        /*0160*/ 	.word	index@(_Z41build_pixel_offset_velocity_target_kerneliiiiifPKfS0_PfS1_S1_S1_S1_S1_S1_PiS2_)
        /*0164*/ 	.word	0x00000000


	//----- nvinfo : EIATTR_MIN_STACK_SIZE
	.align		4
.L_60:
        /*0168*/ 	.byte	0x04, 0x12
        /*016a*/ 	.short	(.L_62 - .L_61)
	.align		4
.L_61:
        /*016c*/ 	.word	index@(_Z22points_in_boxes_kerneliiiPKfS0_Pi)
        /*0170*/ 	.word	0x00000000
.L_62:


//--------------------- .nv.compat                --------------------------
	.section	.nv.compat,"",@"SHT_CUDA_COMPAT_INFO"
	.align	4
        /*0000*/ 	.byte	0x02, 0x09, 0x00, 0x00, 0x02, 0x02, 0x01, 0x00, 0x02, 0x05, 0x05, 0x00, 0x03, 0x07, 0x01, 0x01
        /*0010*/ 	.byte	0x02, 0x03, 0x00, 0x00, 0x02, 0x06, 0x01, 0x00, 0x04, 0x0b, 0x08, 0x00, 0x01, 0x00, 0x00, 0x00
        /*0020*/ 	.byte	0x00, 0x00, 0x00, 0x00


//--------------------- .nv.info._Z38build_box_count_and_point_index_kerneliPKfS0_S0_iiiiiiPiS1_ --------------------------
	.section	.nv.info._Z38build_box_count_and_point_index_kerneliPKfS0_S0_iiiiiiPiS1_,"",@"SHT_CUDA_INFO"
	.sectionflags	@""
	.align	4


	//----- nvinfo : EIATTR_CUDA_API_VERSION
	.align		4
        /*0000*/ 	.byte	0x04, 0x37
        /*0002*/ 	.short	(.L_64 - .L_63)
.L_63:
        /*0004*/ 	.word	0x00000082


	//----- nvinfo : EIATTR_KPARAM_INFO
	.align		4
.L_64:
        /*0008*/ 	.byte	0x04, 0x17
        /*000a*/ 	.short	(.L_66 - .L_65)
.L_65:
        /*000c*/ 	.word	0x00000000
        /*0010*/ 	.short	0x000b
        /*0012*/ 	.short	0x0040
        /*0014*/ 	.byte	0x00, 0xf5, 0x21, 0x00


	//----- nvinfo : EIATTR_KPARAM_INFO
	.align		4
.L_66:
        /*0018*/ 	.byte	0x04, 0x17
        /*001a*/ 	.short	(.L_68 - .L_67)
.L_67:
        /*001c*/ 	.word	0x00000000
        /*0020*/ 	.short	0x000a
        /*0022*/ 	.short	0x0038
        /*0024*/ 	.byte	0x00, 0xf5, 0x21, 0x00


	//----- nvinfo : EIATTR_KPARAM_INFO
	.align		4
.L_68:
        /*0028*/ 	.byte	0x04, 0x17
        /*002a*/ 	.short	(.L_70 - .L_69)
.L_69:
        /*002c*/ 	.word	0x00000000
        /*0030*/ 	.short	0x0009
        /*0032*/ 	.short	0x0034
        /*0034*/ 	.byte	0x00, 0xf0, 0x11, 0x00


	//----- nvinfo : EIATTR_KPARAM_INFO
	.align		4
.L_70:
        /*0038*/ 	.byte	0x04, 0x17
        /*003a*/ 	.short	(.L_72 - .L_71)
.L_71:
        /*003c*/ 	.word	0x00000000
        /*0040*/ 	.short	0x0008
        /*0042*/ 	.short	0x0030
        /*0044*/ 	.byte	0x00, 0xf0, 0x11, 0x00


	//----- nvinfo : EIATTR_KPARAM_INFO
	.align		4
.L_72:
        /*0048*/ 	.byte	0x04, 0x17
        /*004a*/ 	.short	(.L_74 - .L_73)
.L_73:
        /*004c*/ 	.word	0x00000000
        /*0050*/ 	.short	0x0007
        /*0052*/ 	.short	0x002c
        /*0054*/ 	.byte	0x00, 0xf0, 0x11, 0x00


	//----- nvinfo : EIATTR_KPARAM_INFO
	.align		4
.L_74:
        /*0058*/ 	.byte	0x04, 0x17
        /*005a*/ 	.short	(.L_76 - .L_75)
.L_75:
        /*005c*/ 	.word	0x00000000
        /*0060*/ 	.short	0x0006
        /*0062*/ 	.short	0x0028
        /*0064*/ 	.byte	0x00, 0xf0, 0x11, 0x00


	//----- nvinfo : EIATTR_KPARAM_INFO
	.align		4
.L_76:
        /*0068*/ 	.byte	0x04, 0x17
        /*006a*/ 	.short	(.L_78 - .L_77)
.L_77:
        /*006c*/ 	.word	0x00000000
        /*0070*/ 	.short	0x0005
        /*0072*/ 	.short	0x0024
        /*0074*/ 	.byte	0x00, 0xf0, 0x11, 0x00


	//----- nvinfo : EIATTR_KPARAM_INFO
	.align		4
.L_78:
        /*0078*/ 	.byte	0x04, 0x17
        /*007a*/ 	.short	(.L_80 - .L_79)
.L_79:
        /*007c*/ 	.word	0x00000000
        /*0080*/ 	.short	0x0004
        /*0082*/ 	.short	0x0020
        /*0084*/ 	.byte	0x00, 0xf0, 0x11, 0x00


	//----- nvinfo : EIATTR_KPARAM_INFO
	.align		4
.L_80:
        /*0088*/ 	.byte	0x04, 0x17
        /*008a*/ 	.short	(.L_82 - .L_81)
.L_81:
        /*008c*/ 	.word	0x00000000
        /*0090*/ 	.short	0x0003
        /*0092*/ 	.short	0x0018
        /*0094*/ 	.byte	0x00, 0xf5, 0x21, 0x00


	//----- nvinfo : EIATTR_KPARAM_INFO
	.align		4
.L_82:
        /*0098*/ 	.byte	0x04, 0x17
        /*009a*/ 	.short	(.L_84 - .L_83)
.L_83:
        /*009c*/ 	.word	0x00000000
        /*00a0*/ 	.short	0x0002
        /*00a2*/ 	.short	0x0010
        /*00a4*/ 	.byte	0x00, 0xf5, 0x21, 0x00


	//----- nvinfo : EIATTR_KPARAM_INFO
	.align		4
.L_84:
        /*00a8*/ 	.byte	0x04, 0x17
        /*00aa*/ 	.short	(.L_86 - .L_85)
.L_85:
        /*00ac*/ 	.word	0x00000000
        /*00b0*/ 	.short	0x0001
        /*00b2*/ 	.short	0x0008
        /*00b4*/ 	.byte	0x00, 0xf5, 0x21, 0x00


	//----- nvinfo : EIATTR_KPARAM_INFO
	.align		4
.L_86:
        /*00b8*/ 	.byte	0x04, 0x17
        /*00ba*/ 	.short	(.L_88 - .L_87)
.L_87:
        /*00bc*/ 	.word	0x00000000
        /*00c0*/ 	.short	0x0000
        /*00c2*/ 	.short	0x0000
        /*00c4*/ 	.byte	0x00, 0xf0, 0x11, 0x00


	//----- nvinfo : EIATTR_SPARSE_MMA_MASK
	.align		4
.L_88:
        /*00c8*/ 	.byte	0x03, 0x50
        /*00ca*/ 	.short	0x0000


	//----- nvinfo : EIATTR_MAXREG_COUNT
	.align		4
        /*00cc*/ 	.byte	0x03, 0x1b
        /*00ce*/ 	.short	0x00ff


	//----- nvinfo : EIATTR_MERCURY_ISA_VERSION
	.align		4
        /*00d0*/ 	.byte	0x03, 0x5f
        /*00d2*/ 	.short	0x0101


	//----- nvinfo : EIATTR_INT_WARP_WIDE_INSTR_OFFSETS
	.align		4
        /*00d4*/ 	.byte	0x04, 0x31
        /*00d6*/ 	.short	(.L_90 - .L_89)


	//   ....[0]....
.L_89:
        /*00d8*/ 	.word	0x000013f0


	//----- nvinfo : EIATTR_VRC_CTA_INIT_COUNT
	.align		4
.L_90:
        /*00dc*/ 	.byte	0x02, 0x4a
	.zero		1
	.zero		1


	//----- nvinfo : EIATTR_EXIT_INSTR_OFFSETS
	.align		4
        /*00e0*/ 	.byte	0x04, 0x1c
        /*00e2*/ 	.short	(.L_92 - .L_91)


	//   ....[0]....
.L_91:
        /*00e4*/ 	.word	0x000000a0


	//   ....[1]....
        /*00e8*/ 	.word	0x00000140


	//   ....[2]....
        /*00ec*/ 	.word	0x00000170


	//   ....[3]....
        /*00f0*/ 	.word	0x000001d0


	//   ....[4]....
        /*00f4*/ 	.word	0x00000230


	//   ....[5]....
        /*00f8*/ 	.word	0x00000290


	//   ....[6]....
        /*00fc*/ 	.word	0x00001520


	//----- nvinfo : EIATTR_CRS_STACK_SIZE
	.align		4
.L_92:
        /*0100*/ 	.byte	0x04, 0x1e
        /*0102*/ 	.short	(.L_94 - .L_93)
.L_93:
        /*0104*/ 	.word	0x00000000


	//----- nvinfo : EIATTR_CBANK_PARAM_SIZE
	.align		4
.L_94:
        /*0108*/ 	.byte	0x03, 0x19
        /*010a*/ 	.short	0x0048


	//----- nvinfo : EIATTR_PARAM_CBANK
	.align		4
        /*010c*/ 	.byte	0x04, 0x0a
        /*010e*/ 	.short	(.L_96 - .L_95)
	.align		4
.L_95:
        /*0110*/ 	.word	index@(.nv.constant0._Z38build_box_count_and_point_index_kerneliPKfS0_S0_iiiiiiPiS1_)
        /*0114*/ 	.short	0x0380
        /*0116*/ 	.short	0x0048


	//----- nvinfo : EIATTR_SW_WAR
	.align		4
.L_96:
        /*0118*/ 	.byte	0x04, 0x36
        /*011a*/ 	.short	(.L_98 - .L_97)
.L_97:
        /*011c*/ 	.word	0x00000008
.L_98:


//--------------------- .nv.info._Z29build_view_index_part2_kerneliiiPKfPiS1_S1_Pf --------------------------
	.section	.nv.info._Z29build_view_index_part2_kerneliiiPKfPiS1_S1_Pf,"",@"SHT_CUDA_INFO"
	.sectionflags	@""
	.align	4


	//----- nvinfo : EIATTR_CUDA_API_VERSION
	.align		4
        /*0000*/ 	.byte	0x04, 0x37
        /*0002*/ 	.short	(.L_100 - .L_99)
.L_99:
        /*0004*/ 	.word	0x00000082


	//----- nvinfo : EIATTR_KPARAM_INFO
	.align		4
.L_100:
        /*0008*/ 	.byte	0x04, 0x17
        /*000a*/ 	.short	(.L_102 - .L_101)
.L_101:
        /*000c*/ 	.word	0x00000000
        /*0010*/ 	.short	0x0007
        /*0012*/ 	.short	0x0030
        /*0014*/ 	.byte	0x00, 0xf5, 0x21, 0x00


	//----- nvinfo : EIATTR_KPARAM_INFO
	.align		4
.L_102:
        /*0018*/ 	.byte	0x04, 0x17
        /*001a*/ 	.short	(.L_104 - .L_103)
.L_103:
        /*001c*/ 	.word	0x00000000
        /*0020*/ 	.short	0x0006
        /*0022*/ 	.short	0x0028
        /*0024*/ 	.byte	0x00, 0xf5, 0x21, 0x00


	//----- nvinfo : EIATTR_KPARAM_INFO
	.align		4
.L_104:
        /*0028*/ 	.byte	0x04, 0x17
        /*002a*/ 	.short	(.L_106 - .L_105)
.L_105:
        /*002c*/ 	.word	0x00000000
        /*0030*/ 	.short	0x0005
        /*0032*/ 	.short	0x0020
        /*0034*/ 	.byte	0x00, 0xf5, 0x21, 0x00


	//----- nvinfo : EIATTR_KPARAM_INFO
	.align		4
.L_106:
        /*0038*/ 	.byte	0x04, 0x17
        /*003a*/ 	.short	(.L_108 - .L_107)
.L_107:
        /*003c*/ 	.word	0x00000000
        /*0040*/ 	.short	0x0004
        /*0042*/ 	.short	0x0018
        /*0044*/ 	.byte	0x00, 0xf5, 0x21, 0x00


	//----- nvinfo : EIATTR_KPARAM_INFO
	.align		4
.L_108:
        /*0048*/ 	.byte	0x04, 0x17
        /*004a*/ 	.short	(.L_110 - .L_109)
.L_109:
        /*004c*/ 	.word	0x00000000
        /*0050*/ 	.short	0x0003
        /*0052*/ 	.short	0x0010
        /*0054*/ 	.byte	0x00, 0xf5, 0x21, 0x00


	//----- nvinfo : EIATTR_KPARAM_INFO
	.align		4
.L_110:
        /*0058*/ 	.byte	0x04, 0x17
        /*005a*/ 	.short	(.L_112 - .L_111)
.L_111:
        /*005c*/ 	.word	0x00000000
        /*0060*/ 	.short	0x0002
        /*0062*/ 	.short	0x0008
        /*0064*/ 	.byte	0x00, 0xf0, 0x11, 0x00


	//----- nvinfo : EIATTR_KPARAM_INFO
	.align		4
.L_112:
        /*0068*/ 	.byte	0x04, 0x17
        /*006a*/ 	.short	(.L_114 - .L_113)
.L_113:
        /*006c*/ 	.word	0x00000000
        /*0070*/ 	.short	0x0001
        /*0072*/ 	.short	0x0004
        /*0074*/ 	.byte	0x00, 0xf0, 0x11, 0x00


	//----- nvinfo : EIATTR_KPARAM_INFO
	.align		4
.L_114:
        /*0078*/ 	.byte	0x04, 0x17
        /*007a*/ 	.short	(.L_116 - .L_115)
.L_115:
        /*007c*/ 	.word	0x00000000
        /*0080*/ 	.short	0x0000
        /*0082*/ 	.short	0x0000
        /*0084*/ 	.byte	0x00, 0xf0, 0x11, 0x00


	//----- nvinfo : EIATTR_SPARSE_MMA_MASK
	.align		4
.L_116:
        /*0088*/ 	.byte	0x03, 0x50
        /*008a*/ 	.short	0x0000


	//----- nvinfo : EIATTR_MAXREG_COUNT
	.align		4
        /*008c*/ 	.byte	0x03, 0x1b
        /*008e*/ 	.short	0x00ff


	//----- nvinfo : EIATTR_MERCURY_ISA_VERSION
	.align		4
        /*0090*/ 	.byte	0x03, 0x5f
        /*0092*/ 	.short	0x0101


	//----- nvinfo : EIATTR_VRC_CTA_INIT_COUNT
	.align		4
        /*0094*/ 	.byte	0x02, 0x4a
	.zero		1
	.zero		1


	//----- nvinfo : EIATTR_EXIT_INSTR_OFFSETS
	.align		4
        /*0098*/ 	.byte	0x04, 0x1c
        /*009a*/ 	.short	(.L_118 - .L_117)


	//   ....[0]....
.L_117:
        /*009c*/ 	.word	0x00000090


	//   ....[1]....
        /*00a0*/ 	.word	0x000001a0


	//   ....[2]....
        /*00a4*/ 	.word	0x00000470


	//   ....[3]....
        /*00a8*/ 	.word	0x000004f0


	//   ....[4]....
        /*00ac*/ 	.word	0x000005f0


	//----- nvinfo : EIATTR_CRS_STACK_SIZE
	.align		4
.L_118:
        /*00b0*/ 	.byte	0x04, 0x1e
        /*00b2*/ 	.short	(.L_120 - .L_119)
.L_119:
        /*00b4*/ 	.word	0x00000000


	//----- nvinfo : EIATTR_CBANK_PARAM_SIZE
	.align		4
.L_120:
        /*00b8*/ 	.byte	0x03, 0x19
        /*00ba*/ 	.short	0x0038


	//----- nvinfo : EIATTR_PARAM_CBANK
	.align		4
        /*00bc*/ 	.byte	0x04, 0x0a
        /*00be*/ 	.short	(.L_122 - .L_121)
	.align		4
.L_121:
        /*00c0*/ 	.word	index@(.nv.constant0._Z29build_view_index_part2_kerneliiiPKfPiS1_S1_Pf)
        /*00c4*/ 	.short	0x0380
        /*00c6*/ 	.short	0x0038


	//----- nvinfo : EIATTR_SW_WAR
	.align		4
.L_122:
        /*00c8*/ 	.byte	0x04, 0x36
        /*00ca*/ 	.short	(.L_124 - .L_123)
.L_123:
        /*00cc*/ 	.word	0x00000008
.L_124:


//--------------------- .nv.info._Z29build_view_index_part1_kerneliPKfS0_iiiiiPiPf --------------------------
	.section	.nv.info._Z29build_view_index_part1_kerneliPKfS0_iiiiiPiPf,"",@"SHT_CUDA_INFO"
	.sectionflags	@""
	.align	4


	//----- nvinfo : EIATTR_CUDA_API_VERSION
	.align		4
        /*0000*/ 	.byte	0x04, 0x37
        /*0002*/ 	.short	(.L_126 - .L_125)
.L_125:
        /*0004*/ 	.word	0x00000082


	//----- nvinfo : EIATTR_KPARAM_INFO
	.align		4
.L_126:
        /*0008*/ 	.byte	0x04, 0x17
        /*000a*/ 	.short	(.L_128 - .L_127)
.L_127:
        /*000c*/ 	.word	0x00000000
        /*0010*/ 	.short	0x0009
        /*0012*/ 	.short	0x0038
        /*0014*/ 	.byte	0x00, 0xf5, 0x21, 0x00


	//----- nvinfo : EIATTR_KPARAM_INFO
	.align		4
.L_128:
        /*0018*/ 	.byte	0x04, 0x17
        /*001a*/ 	.short	(.L_130 - .L_129)
.L_129:
        /*001c*/ 	.word	0x00000000
        /*0020*/ 	.short	0x0008
        /*0022*/ 	.short	0x0030
        /*0024*/ 	.byte	0x00, 0xf5, 0x21, 0x00


	//----- nvinfo : EIATTR_KPARAM_INFO
	.align		4
.L_130:
        /*0028*/ 	.byte	0x04, 0x17
        /*002a*/ 	.short	(.L_132 - .L_131)
.L_131:
        /*002c*/ 	.word	0x00000000
        /*0030*/ 	.short	0x0007
        /*0032*/ 	.short	0x0028
        /*0034*/ 	.byte	0x00, 0xf0, 0x11, 0x00


	//----- nvinfo : EIATTR_KPARAM_INFO
	.align		4
.L_132:
        /*0038*/ 	.byte	0x04, 0x17
        /*003a*/ 	.short	(.L_134 - .L_133)
.L_133:
        /*003c*/ 	.word	0x00000000
        /*0040*/ 	.short	0x0006
        /*0042*/ 	.short	0x0024
        /*0044*/ 	.byte	0x00, 0xf0, 0x11, 0x00


	//----- nvinfo : EIATTR_KPARAM_INFO
	.align		4
.L_134:
        /*0048*/ 	.byte	0x04, 0x17
        /*004a*/ 	.short	(.L_136 - .L_135)
.L_135:
        /*004c*/ 	.word	0x00000000
        /*0050*/ 	.short	0x0005
        /*0052*/ 	.short	0x0020
        /*0054*/ 	.byte	0x00, 0xf0, 0x11, 0x00


	//----- nvinfo : EIATTR_KPARAM_INFO
	.align		4
.L_136:
        /*0058*/ 	.byte	0x04, 0x17
        /*005a*/ 	.short	(.L_138 - .L_137)
.L_137:
        /*005c*/ 	.word	0x00000000
        /*0060*/ 	.short	0x0004
        /*0062*/ 	.short	0x001c
        /*0064*/ 	.byte	0x00, 0xf0, 0x11, 0x00


	//----- nvinfo : EIATTR_KPARAM_INFO
	.align		4
.L_138:
        /*0068*/ 	.byte	0x04, 0x17
        /*006a*/ 	.short	(.L_140 - .L_139)
.L_139:
        /*006c*/ 	.word	0x00000000
        /*0070*/ 	.short	0x0003
        /*0072*/ 	.short	0x0018
        /*0074*/ 	.byte	0x00, 0xf0, 0x11, 0x00


	//----- nvinfo : EIATTR_KPARAM_INFO
	.align		4
.L_140:
        /*0078*/ 	.byte	0x04, 0x17
        /*007a*/ 	.short	(.L_142 - .L_141)
.L_141:
        /*007c*/ 	.word	0x00000000
        /*0080*/ 	.short	0x0002
        /*0082*/ 	.short	0x0010
        /*0084*/ 	.byte	0x00, 0xf5, 0x21, 0x00


	//----- nvinfo : EIATTR_KPARAM_INFO
	.align		4
.L_142:
        /*0088*/ 	.byte	0x04, 0x17
        /*008a*/ 	.short	(.L_144 - .L_143)
.L_143:
        /*008c*/ 	.word	0x00000000
        /*0090*/ 	.short	0x0001
        /*0092*/ 	.short	0x0008
        /*0094*/ 	.byte	0x00, 0xf5, 0x21, 0x00


	//----- nvinfo : EIATTR_KPARAM_INFO
	.align		4
.L_144:
        /*0098*/ 	.byte	0x04, 0x17
        /*009a*/ 	.short	(.L_146 - .L_145)
.L_145:
        /*009c*/ 	.word	0x00000000
        /*00a0*/ 	.short	0x0000
        /*00a2*/ 	.short	0x0000
        /*00a4*/ 	.byte	0x00, 0xf0, 0x11, 0x00


	//----- nvinfo : EIATTR_SPARSE_MMA_MASK
	.align		4
.L_146:
        /*00a8*/ 	.byte	0x03, 0x50
        /*00aa*/ 	.short	0x0000


	//----- nvinfo : EIATTR_MAXREG_COUNT
	.align		4
        /*00ac*/ 	.byte	0x03, 0x1b
        /*00ae*/ 	.short	0x00ff


	//----- nvinfo : EIATTR_MERCURY_ISA_VERSION
	.align		4
        /*00b0*/ 	.byte	0x03, 0x5f
        /*00b2*/ 	.short	0x0101


	//----- nvinfo : EIATTR_VRC_CTA_INIT_COUNT
	.align		4
        /*00b4*/ 	.byte	0x02, 0x4a
	.zero		1
	.zero		1


	//----- nvinfo : EIATTR_EXIT_INSTR_OFFSETS
	.align		4
        /*00b8*/ 	.byte	0x04, 0x1c
        /*00ba*/ 	.short	(.L_148 - .L_147)


	//   ....[0]....
.L_147:
        /*00bc*/ 	.word	0x000000a0


	//   ....[1]....
        /*00c0*/ 	.word	0x00000160


	//   ....[2]....
        /*00c4*/ 	.word	0x000001c0


	//   ....[3]....
        /*00c8*/ 	.word	0x00000220


	//   ....[4]....
        /*00cc*/ 	.word	0x00000670


	//   ....[5]....
        /*00d0*/ 	.word	0x00000740


	//----- nvinfo : EIATTR_CRS_STACK_SIZE
	.align		4
.L_148:
        /*00d4*/ 	.byte	0x04, 0x1e
        /*00d6*/ 	.short	(.L_150 - .L_149)
.L_149:
        /*00d8*/ 	.word	0x00000000


	//----- nvinfo : EIATTR_CBANK_PARAM_SIZE
	.align		4
.L_150:
        /*00dc*/ 	.byte	0x03, 0x19
        /*00de*/ 	.short	0x0040


	//----- nvinfo : EIATTR_PARAM_CBANK
	.align		4
        /*00e0*/ 	.byte	0x04, 0x0a
        /*00e2*/ 	.short	(.L_152 - .L_151)
	.align		4
.L_151:
        /*00e4*/ 	.word	index@(.nv.constant0._Z29build_view_index_part1_kerneliPKfS0_iiiiiPiPf)
        /*00e8*/ 	.short	0x0380
        /*00ea*/ 	.short	0x0040


	//----- nvinfo : EIATTR_SW_WAR
	.align		4
.L_152:
        /*00ec*/ 	.byte	0x04, 0x36
        /*00ee*/ 	.short	(.L_154 - .L_153)
.L_153:
        /*00f0*/ 	.word	0x00000008
.L_154:


//--------------------- .nv.info._Z32build_voxel_feature_part2_kerneliiPKfPiPf --------------------------
	.section	.nv.info._Z32build_voxel_feature_part2_kerneliiPKfPiPf,"",@"SHT_CUDA_INFO"
	.sectionflags	@""
	.align	4


	//----- nvinfo : EIATTR_CUDA_API_VERSION
	.align		4
        /*0000*/ 	.byte	0x04, 0x37
        /*0002*/ 	.short	(.L_156 - .L_155)
.L_155:
        /*0004*/ 	.word	0x00000082


	//----- nvinfo : EIATTR_KPARAM_INFO
	.align		4
.L_156:
        /*0008*/ 	.byte	0x04, 0x17
        /*000a*/ 	.short	(.L_158 - .L_157)
.L_157:
        /*000c*/ 	.word	0x00000000
        /*0010*/ 	.short	0x0004
        /*0012*/ 	.short	0x0018
        /*0014*/ 	.byte	0x00, 0xf5, 0x21, 0x00


	//----- nvinfo : EIATTR_KPARAM_INFO
	.align		4
.L_158:
        /*0018*/ 	.byte	0x04, 0x17
        /*001a*/ 	.short	(.L_160 - .L_159)
.L_159:
        /*001c*/ 	.word	0x00000000
        /*0020*/ 	.short	0x0003
        /*0022*/ 	.short	0x0010
        /*0024*/ 	.byte	0x00, 0xf5, 0x21, 0x00


	//----- nvinfo : EIATTR_KPARAM_INFO
	.align		4
.L_160:
        /*0028*/ 	.byte	0x04, 0x17
        /*002a*/ 	.short	(.L_162 - .L_161)
.L_161:
        /*002c*/ 	.word	0x00000000
        /*0030*/ 	.short	0x0002
        /*0032*/ 	.short	0x0008
        /*0034*/ 	.byte	0x00, 0xf5, 0x21, 0x00


	//----- nvinfo : EIATTR_KPARAM_INFO
	.align		4
.L_162:
        /*0038*/ 	.byte	0x04, 0x17
        /*003a*/ 	.short	(.L_164 - .L_163)
.L_163:
        /*003c*/ 	.word	0x00000000
        /*0040*/ 	.short	0x0001
        /*0042*/ 	.short	0x0004
        /*0044*/ 	.byte	0x00, 0xf0, 0x11, 0x00


	//----- nvinfo : EIATTR_KPARAM_INFO
	.align		4
.L_164:
        /*0048*/ 	.byte	0x04, 0x17
        /*004a*/ 	.short	(.L_166 - .L_165)
.L_165:
        /*004c*/ 	.word	0x00000000
        /*0050*/ 	.short	0x0000
        /*0052*/ 	.short	0x0000
        /*0054*/ 	.byte	0x00, 0xf0, 0x11, 0x00


	//----- nvinfo : EIATTR_SPARSE_MMA_MASK
	.align		4
.L_166:
        /*0058*/ 	.byte	0x03, 0x50
        /*005a*/ 	.short	0x0000


	//----- nvinfo : EIATTR_MAXREG_COUNT
	.align		4
        /*005c*/ 	.byte	0x03, 0x1b
        /*005e*/ 	.short	0x00ff


	//----- nvinfo : EIATTR_MERCURY_ISA_VERSION
	.align		4
        /*0060*/ 	.byte	0x03, 0x5f
        /*0062*/ 	.short	0x0101


	//----- nvinfo : EIATTR_VRC_CTA_INIT_COUNT
	.align		4
        /*0064*/ 	.byte	0x02, 0x4a
	.zero		1
	.zero		1


	//----- nvinfo : EIATTR_EXIT_INSTR_OFFSETS
	.align		4
        /*0068*/ 	.byte	0x04, 0x1c
        /*006a*/ 	.short	(.L_168 - .L_167)


	//   ....[0]....
.L_167:
        /*006c*/ 	.word	0x00000090


	//   ....[1]....
        /*0070*/ 	.word	0x00000140


	//   ....[2]....
        /*0074*/ 	.word	0x00000830


	//----- nvinfo : EIATTR_CRS_STACK_SIZE
	.align		4
.L_168:
        /*0078*/ 	.byte	0x04, 0x1e
        /*007a*/ 	.short	(.L_170 - .L_169)
.L_169:
        /*007c*/ 	.word	0x00000000


	//----- nvinfo : EIATTR_CBANK_PARAM_SIZE
	.align		4
.L_170:
        /*0080*/ 	.byte	0x03, 0x19
        /*0082*/ 	.short	0x0020


	//----- nvinfo : EIATTR_PARAM_CBANK
	.align		4
        /*0084*/ 	.byte	0x04, 0x0a
        /*0086*/ 	.short	(.L_172 - .L_171)
	.align		4
.L_171:
        /*0088*/ 	.word	index@(.nv.constant0._Z32build_voxel_feature_part2_kerneliiPKfPiPf)
        /*008c*/ 	.short	0x0380
        /*008e*/ 	.short	0x0020


	//----- nvinfo : EIATTR_SW_WAR
	.align		4
.L_172:
        /*0090*/ 	.byte	0x04, 0x36
        /*0092*/ 	.short	(.L_174 - .L_173)
.L_173:
        /*0094*/ 	.word	0x00000008
.L_174:


//--------------------- .nv.info._Z32build_voxel_feature_part1_kerneliPKfS0_iiiiiiPiPf --------------------------
	.section	.nv.info._Z32build_voxel_feature_part1_kerneliPKfS0_iiiiiiPiPf,"",@"SHT_CUDA_INFO"
	.sectionflags	@""
	.align	4


	//----- nvinfo : EIATTR_CUDA_API_VERSION
	.align		4
        /*0000*/ 	.byte	0x04, 0x37
        /*0002*/ 	.short	(.L_176 - .L_175)
.L_175:
        /*0004*/ 	.word	0x00000082


	//----- nvinfo : EIATTR_KPARAM_INFO
	.align		4
.L_176:
        /*0008*/ 	.byte	0x04, 0x17
        /*000a*/ 	.short	(.L_178 - .L_177)
.L_177:
        /*000c*/ 	.word	0x00000000
        /*0010*/ 	.short	0x000a
        /*0012*/ 	.short	0x0038
        /*0014*/ 	.byte	0x00, 0xf5, 0x21, 0x00


	//----- nvinfo : EIATTR_KPARAM_INFO
	.align		4
.L_178:
        /*0018*/ 	.byte	0x04, 0x17
        /*001a*/ 	.short	(.L_180 - .L_179)
.L_179:
        /*001c*/ 	.word	0x00000000
        /*0020*/ 	.short	0x0009
        /*0022*/ 	.short	0x0030
        /*0024*/ 	.byte	0x00, 0xf5, 0x21, 0x00


	//----- nvinfo : EIATTR_KPARAM_INFO
	.align		4
.L_180:
        /*0028*/ 	.byte	0x04, 0x17
        /*002a*/ 	.short	(.L_182 - .L_181)
.L_181:
        /*002c*/ 	.word	0x00000000
        /*0030*/ 	.short	0x0008
        /*0032*/ 	.short	0x002c
        /*0034*/ 	.byte	0x00, 0xf0, 0x11, 0x00


	//----- nvinfo : EIATTR_KPARAM_INFO
	.align		4
.L_182:
        /*0038*/ 	.byte	0x04, 0x17
        /*003a*/ 	.short	(.L_184 - .L_183)
.L_183:
        /*003c*/ 	.word	0x00000000
        /*0040*/ 	.short	0x0007
        /*0042*/ 	.short	0x0028
        /*0044*/ 	.byte	0x00, 0xf0, 0x11, 0x00


	//----- nvinfo : EIATTR_KPARAM_INFO
	.align		4
.L_184:
        /*0048*/ 	.byte	0x04, 0x17
        /*004a*/ 	.short	(.L_186 - .L_185)
.L_185:
        /*004c*/ 	.word	0x00000000
        /*0050*/ 	.short	0x0006
        /*0052*/ 	.short	0x0024
        /*0054*/ 	.byte	0x00, 0xf0, 0x11, 0x00


	//----- nvinfo : EIATTR_KPARAM_INFO
	.align		4
.L_186:
        /*0058*/ 	.byte	0x04, 0x17
        /*005a*/ 	.short	(.L_188 - .L_187)
.L_187:
        /*005c*/ 	.word	0x00000000
        /*0060*/ 	.short	0x0005
        /*0062*/ 	.short	0x0020
        /*0064*/ 	.byte	0x00, 0xf0, 0x11, 0x00


	//----- nvinfo : EIATTR_KPARAM_INFO
	.align		4
.L_188:
        /*0068*/ 	.byte	0x04, 0x17
        /*006a*/ 	.short	(.L_190 - .L_189)
.L_189:
        /*006c*/ 	.word	0x00000000
        /*0070*/ 	.short	0x0004
        /*0072*/ 	.short	0x001c
        /*0074*/ 	.byte	0x00, 0xf0, 0x11, 0x00


	//----- nvinfo : EIATTR_KPARAM_INFO
	.align		4
.L_190:
        /*0078*/ 	.byte	0x04, 0x17
        /*007a*/ 	.short	(.L_192 - .L_191)
.L_191:
        /*007c*/ 	.word	0x00000000
        /*0080*/ 	.short	0x0003
        /*0082*/ 	.short	0x0018
        /*0084*/ 	.byte	0x00, 0xf0, 0x11, 0x00


	//----- nvinfo : EIATTR_KPARAM_INFO
	.align		4
.L_192:
        /*0088*/ 	.byte	0x04, 0x17
        /*008a*/ 	.short	(.L_194 - .L_193)
.L_193:
        /*008c*/ 	.word	0x00000000
        /*0090*/ 	.short	0x0002
        /*0092*/ 	.short	0x0010
        /*0094*/ 	.byte	0x00, 0xf5, 0x21, 0x00


	//----- nvinfo : EIATTR_KPARAM_INFO
	.align		4
.L_194:
        /*0098*/ 	.byte	0x04, 0x17
        /*009a*/ 	.short	(.L_196 - .L_195)
.L_195:
        /*009c*/ 	.word	0x00000000
        /*00a0*/ 	.short	0x0001
        /*00a2*/ 	.short	0x0008
        /*00a4*/ 	.byte	0x00, 0xf5, 0x21, 0x00


	//----- nvinfo : EIATTR_KPARAM_INFO
	.align		4
.L_196:
        /*00a8*/ 	.byte	0x04, 0x17
        /*00aa*/ 	.short	(.L_198 - .L_197)
.L_197:
        /*00ac*/ 	.word	0x00000000
        /*00b0*/ 	.short	0x0000
        /*00b2*/ 	.short	0x0000
        /*00b4*/ 	.byte	0x00, 0xf0, 0x11, 0x00


	//----- nvinfo : EIATTR_SPARSE_MMA_MASK
	.align		4
.L_198:
        /*00b8*/ 	.byte	0x03, 0x50
        /*00ba*/ 	.short	0x0000


	//----- nvinfo : EIATTR_MAXREG_COUNT
	.align		4
        /*00bc*/ 	.byte	0x03, 0x1b
        /*00be*/ 	.short	0x00ff


	//----- nvinfo : EIATTR_MERCURY_ISA_VERSION
	.align		4
        /*00c0*/ 	.byte	0x03, 0x5f
        /*00c2*/ 	.short	0x0101


	//----- nvinfo : EIATTR_VRC_CTA_INIT_COUNT
	.align		4
        /*00c4*/ 	.byte	0x02, 0x4a
	.zero		1
	.zero		1


	//----- nvinfo : EIATTR_EXIT_INSTR_OFFSETS
	.align		4
        /*00c8*/ 	.byte	0x04, 0x1c
        /*00ca*/ 	.short	(.L_200 - .L_199)


	//   ....[0]....
.L_199:
        /*00cc*/ 	.word	0x000000a0


	//   ....[1]....
        /*00d0*/ 	.word	0x00000160


	//   ....[2]....
        /*00d4*/ 	.word	0x000001c0


	//   ....[3]....
        /*00d8*/ 	.word	0x00000220


	//   ....[4]....
        /*00dc*/ 	.word	0x00000890


	//   ....[5]....
        /*00e0*/ 	.word	0x00000960


	//----- nvinfo : EIATTR_CRS_STACK_SIZE
	.align		4
.L_200:
        /*00e4*/ 	.byte	0x04, 0x1e
        /*00e6*/ 	.short	(.L_202 - .L_201)
.L_201:
        /*00e8*/ 	.word	0x00000000


	//----- nvinfo : EIATTR_CBANK_PARAM_SIZE
	.align		4
.L_202:
        /*00ec*/ 	.byte	0x03, 0x19
        /*00ee*/ 	.short	0x0040


	//----- nvinfo : EIATTR_PARAM_CBANK
	.align		4
        /*00f0*/ 	.byte	0x04, 0x0a
        /*00f2*/ 	.short	(.L_204 - .L_203)
	.align		4
.L_203:
        /*00f4*/ 	.word	index@(.nv.constant0._Z32build_voxel_feature_part1_kerneliPKfS0_iiiiiiPiPf)
        /*00f8*/ 	.short	0x0380
        /*00fa*/ 	.short	0x0040


	//----- nvinfo : EIATTR_SW_WAR
	.align		4
.L_204:
        /*00fc*/ 	.byte	0x04, 0x36
        /*00fe*/ 	.short	(.L_206 - .L_205)
.L_205:
        /*0100*/ 	.word	0x00000008
.L_206:


//--------------------- .nv.info._Z26build_offset_weight_kerneliiiiiPKfPiS1_Pf --------------------------
	.section	.nv.info._Z26build_offset_weight_kerneliiiiiPKfPiS1_Pf,"",@"SHT_CUDA_INFO"
	.sectionflags	@""
	.align	4


	//----- nvinfo : EIATTR_CUDA_API_VERSION
	.align		4
        /*0000*/ 	.byte	0x04, 0x37
        /*0002*/ 	.short	(.L_208 - .L_207)
.L_207:
        /*0004*/ 	.word	0x00000082


	//----- nvinfo : EIATTR_KPARAM_INFO
	.align		4
.L_208:
        /*0008*/ 	.byte	0x04, 0x17
        /*000a*/ 	.short	(.L_210 - .L_209)
.L_209:
        /*000c*/ 	.word	0x00000000
        /*0010*/ 	.short	0x0008
        /*0012*/ 	.short	0x0030
        /*0014*/ 	.byte	0x00, 0xf5, 0x21, 0x00


	//----- nvinfo : EIATTR_KPARAM_INFO
	.align		4
.L_210:
        /*0018*/ 	.byte	0x04, 0x17
        /*001a*/ 	.short	(.L_212 - .L_211)
.L_211:
        /*001c*/ 	.word	0x00000000
        /*0020*/ 	.short	0x0007
        /*0022*/ 	.short	0x0028
        /*0024*/ 	.byte	0x00, 0xf5, 0x21, 0x00


	//----- nvinfo : EIATTR_KPARAM_INFO
	.align		4
.L_212:
        /*0028*/ 	.byte	0x04, 0x17
        /*002a*/ 	.short	(.L_214 - .L_213)
.L_213:
        /*002c*/ 	.word	0x00000000
        /*0030*/ 	.short	0x0006
        /*0032*/ 	.short	0x0020
        /*0034*/ 	.byte	0x00, 0xf5, 0x21, 0x00


	//----- nvinfo : EIATTR_KPARAM_INFO
	.align		4
.L_214:
        /*0038*/ 	.byte	0x04, 0x17
        /*003a*/ 	.short	(.L_216 - .L_215)
.L_215:
        /*003c*/ 	.word	0x00000000
        /*0040*/ 	.short	0x0005
        /*0042*/ 	.short	0x0018
        /*0044*/ 	.byte	0x00, 0xf5, 0x21, 0x00


	//----- nvinfo : EIATTR_KPARAM_INFO
	.align		4
.L_216:
        /*0048*/ 	.byte	0x04, 0x17
        /*004a*/ 	.short	(.L_218 - .L_217)
.L_217:
        /*004c*/ 	.word	0x00000000
        /*0050*/ 	.short	0x0004
        /*0052*/ 	.short	0x0010
        /*0054*/ 	.byte	0x00, 0xf0, 0x11, 0x00


	//----- nvinfo : EIATTR_KPARAM_INFO
	.align		4
.L_218:
        /*0058*/ 	.byte	0x04, 0x17
        /*005a*/ 	.short	(.L_220 - .L_219)
.L_219:
        /*005c*/ 	.word	0x00000000
        /*0060*/ 	.short	0x0003
        /*0062*/ 	.short	0x000c
        /*0064*/ 	.byte	0x00, 0xf0, 0x11, 0x00


	//----- nvinfo : EIATTR_KPARAM_INFO
	.align		4
.L_220:
        /*0068*/ 	.byte	0x04, 0x17
        /*006a*/ 	.short	(.L_222 - .L_221)
.L_221:
        /*006c*/ 	.word	0x00000000
        /*0070*/ 	.short	0x0002
        /*0072*/ 	.short	0x0008
        /*0074*/ 	.byte	0x00, 0xf0, 0x11, 0x00


	//----- nvinfo : EIATTR_KPARAM_INFO
	.align		4
.L_222:
        /*0078*/ 	.byte	0x04, 0x17
        /*007a*/ 	.short	(.L_224 - .L_223)
.L_223:
        /*007c*/ 	.word	0x00000000
        /*0080*/ 	.short	0x0001
        /*0082*/ 	.short	0x0004
        /*0084*/ 	.byte	0x00, 0xf0, 0x11, 0x00


	//----- nvinfo : EIATTR_KPARAM_INFO
	.align		4
.L_224:
        /*0088*/ 	.byte	0x04, 0x17
        /*008a*/ 	.short	(.L_226 - .L_225)
.L_225:
        /*008c*/ 	.word	0x00000000
        /*0090*/ 	.short	0x0000
        /*0092*/ 	.short	0x0000
        /*0094*/ 	.byte	0x00, 0xf0, 0x11, 0x00


	//----- nvinfo : EIATTR_SPARSE_MMA_MASK
	.align		4
.L_226:
        /*0098*/ 	.byte	0x03, 0x50
        /*009a*/ 	.short	0x0000


	//----- nvinfo : EIATTR_MAXREG_COUNT
	.align		4
        /*009c*/ 	.byte	0x03, 0x1b
        /*009e*/ 	.short	0x00ff


	//----- nvinfo : EIATTR_MERCURY_ISA_VERSION
	.align		4
        /*00a0*/ 	.byte	0x03, 0x5f
        /*00a2*/ 	.short	0x0101


	//----- nvinfo : EIATTR_VRC_CTA_INIT_COUNT
	.align		4
        /*00a4*/ 	.byte	0x02, 0x4a
	.zero		1
	.zero		1


	//----- nvinfo : EIATTR_EXIT_INSTR_OFFSETS
	.align		4
        /*00a8*/ 	.byte	0x04, 0x1c
        /*00aa*/ 	.short	(.L_228 - .L_227)


	//   ....[0]....
.L_227:
        /*00ac*/ 	.word	0x00000260


	//   ....[1]....
        /*00b0*/ 	.word	0x000003b0


	//   ....[2]....
        /*00b4*/ 	.word	0x00000630


	//----- nvinfo : EIATTR_CRS_STACK_SIZE
	.align		4
.L_228:
        /*00b8*/ 	.byte	0x04, 0x1e
        /*00ba*/ 	.short	(.L_230 - .L_229)
.L_229:
        /*00bc*/ 	.word	0x00000000


	//----- nvinfo : EIATTR_CBANK_PARAM_SIZE
	.align		4
.L_230:
        /*00c0*/ 	.byte	0x03, 0x19
        /*00c2*/ 	.short	0x0038


	//----- nvinfo : EIATTR_PARAM_CBANK
	.align		4
        /*00c4*/ 	.byte	0x04, 0x0a
        /*00c6*/ 	.short	(.L_232 - .L_231)
	.align		4
.L_231:
        /*00c8*/ 	.word	index@(.nv.constant0._Z26build_offset_weight_kerneliiiiiPKfPiS1_Pf)
        /*00cc*/ 	.short	0x0380
        /*00ce*/ 	.short	0x0038


	//----- nvinfo : EIATTR_SW_WAR
	.align		4
.L_232:
        /*00d0*/ 	.byte	0x04, 0x36
        /*00d2*/ 	.short	(.L_234 - .L_233)
.L_233:
        /*00d4*/ 	.word	0x00000008
.L_234:


//--------------------- .nv.info._Z41build_pixel_offset_velocity_target_kerneliiiiifPKfS0_PfS1_S1_S1_S1_S1_S1_PiS2_ --------------------------
	.section	.nv.info._Z41build_pixel_offset_velocity_target_kerneliiiiifPKfS0_PfS1_S1_S1_S1_S1_S1_PiS2_,"",@"SHT_CUDA_INFO"
	.sectionflags	@""
	.align	4


	//----- nvinfo : EIATTR_CUDA_API_VERSION
	.align		4
        /*0000*/ 	.byte	0x04, 0x37
        /*0002*/ 	.short	(.L_236 - .L_235)
.L_235:
        /*0004*/ 	.word	0x00000082


	//----- nvinfo : EIATTR_KPARAM_INFO
	.align		4
.L_236:
        /*0008*/ 	.byte	0x04, 0x17
        /*000a*/ 	.short	(.L_238 - .L_237)
.L_237:
        /*000c*/ 	.word	0x00000000
        /*0010*/ 	.short	0x0010
        /*0012*/ 	.short	0x0068
        /*0014*/ 	.byte	0x00, 0xf5, 0x21, 0x00


	//----- nvinfo : EIATTR_KPARAM_INFO
	.align		4
.L_238:
        /*0018*/ 	.byte	0x04, 0x17
        /*001a*/ 	.short	(.L_240 - .L_239)
.L_239:
        /*001c*/ 	.word	0x00000000
        /*0020*/ 	.short	0x000f
        /*0022*/ 	.short	0x0060
        /*0024*/ 	.byte	0x00, 0xf5, 0x21, 0x00


	//----- nvinfo : EIATTR_KPARAM_INFO
	.align		4
.L_240:
        /*0028*/ 	.byte	0x04, 0x17
        /*002a*/ 	.short	(.L_242 - .L_241)
.L_241:
        /*002c*/ 	.word	0x00000000
        /*0030*/ 	.short	0x000e
        /*0032*/ 	.short	0x0058
        /*0034*/ 	.byte	0x00, 0xf5, 0x21, 0x00


	//----- nvinfo : EIATTR_KPARAM_INFO
	.align		4
.L_242:
        /*0038*/ 	.byte	0x04, 0x17
        /*003a*/ 	.short	(.L_244 - .L_243)
.L_243:
        /*003c*/ 	.word	0x00000000
        /*0040*/ 	.short	0x000d
        /*0042*/ 	.short	0x0050
        /*0044*/ 	.byte	0x00, 0xf5, 0x21, 0x00


	//----- nvinfo : EIATTR_KPARAM_INFO
	.align		4
.L_244:
        /*0048*/ 	.byte	0x04, 0x17
        /*004a*/ 	.short	(.L_246 - .L_245)
.L_245:
        /*004c*/ 	.word	0x00000000
        /*0050*/ 	.short	0x000c
        /*0052*/ 	.short	0x0048
        /*0054*/ 	.byte	0x00, 0xf5, 0x21, 0x00


	//----- nvinfo : EIATTR_KPARAM_INFO
	.align		4
.L_246:
        /*0058*/ 	.byte	0x04, 0x17
        /*005a*/ 	.short	(.L_248 - .L_247)
.L_247:
        /*005c*/ 	.word	0x00000000
        /*0060*/ 	.short	0x000b
        /*0062*/ 	.short	0x0040
        /*0064*/ 	.byte	0x00, 0xf5, 0x21, 0x00


	//----- nvinfo : EIATTR_KPARAM_INFO
	.align		4
.L_248:
        /*0068*/ 	.byte	0x04, 0x17
        /*006a*/ 	.short	(.L_250 - .L_249)
.L_249:
        /*006c*/ 	.word	0x00000000
        /*0070*/ 	.short	0x000a
        /*0072*/ 	.short	0x0038
        /*0074*/ 	.byte	0x00, 0xf5, 0x21, 0x00


	//----- nvinfo : EIATTR_KPARAM_INFO
	.align		4
.L_250:
        /*0078*/ 	.byte	0x04, 0x17
        /*007a*/ 	.short	(.L_252 - .L_251)
.L_251:
        /*007c*/ 	.word	0x00000000
        /*0080*/ 	.short	0x0009
        /*0082*/ 	.short	0x0030
        /*0084*/ 	.byte	0x00, 0xf5, 0x21, 0x00


	//----- nvinfo : EIATTR_KPARAM_INFO
	.align		4
.L_252:
        /*0088*/ 	.byte	0x04, 0x17
        /*008a*/ 	.short	(.L_254 - .L_253)
.L_253:
        /*008c*/ 	.word	0x00000000
        /*0090*/ 	.short	0x0008
        /*0092*/ 	.short	0x0028
        /*0094*/ 	.byte	0x00, 0xf5, 0x21, 0x00


	//----- nvinfo : EIATTR_KPARAM_INFO
	.align		4
.L_254:
        /*0098*/ 	.byte	0x04, 0x17
        /*009a*/ 	.short	(.L_256 - .L_255)
.L_255:
        /*009c*/ 	.word	0x00000000
        /*00a0*/ 	.short	0x0007
        /*00a2*/ 	.short	0x0020
        /*00a4*/ 	.byte	0x00, 0xf5, 0x21, 0x00


	//----- nvinfo : EIATTR_KPARAM_INFO
	.align		4
.L_256:
        /*00a8*/ 	.byte	0x04, 0x17
        /*00aa*/ 	.short	(.L_258 - .L_257)
.L_257:
        /*00ac*/ 	.word	0x00000000
        /*00b0*/ 	.short	0x0006
        /*00b2*/ 	.short	0x0018
        /*00b4*/ 	.byte	0x00, 0xf5, 0x21, 0x00


	//----- nvinfo : EIATTR_KPARAM_INFO
	.align		4
.L_258:
        /*00b8*/ 	.byte	0x04, 0x17
        /*00ba*/ 	.short	(.L_260 - .L_259)
.L_259:
        /*00bc*/ 	.word	0x00000000
        /*00c0*/ 	.short	0x0005
        /*00c2*/ 	.short	0x0014
        /*00c4*/ 	.byte	0x00, 0xf0, 0x11, 0x00


	//----- nvinfo : EIATTR_KPARAM_INFO
	.align		4
.L_260:
        /*00c8*/ 	.byte	0x04, 0x17
        /*00ca*/ 	.short	(.L_262 - .L_261)
.L_261:
        /*00cc*/ 	.word	0x00000000
        /*00d0*/ 	.short	0x0004
        /*00d2*/ 	.short	0x0010
        /*00d4*/ 	.byte	0x00, 0xf0, 0x11, 0x00


	//----- nvinfo : EIATTR_KPARAM_INFO
	.align		4
.L_262:
        /*00d8*/ 	.byte	0x04, 0x17
        /*00da*/ 	.short	(.L_264 - .L_263)
.L_263:
        /*00dc*/ 	.word	0x00000000
        /*00e0*/ 	.short	0x0003
        /*00e2*/ 	.short	0x000c
        /*00e4*/ 	.byte	0x00, 0xf0, 0x11, 0x00


	//----- nvinfo : EIATTR_KPARAM_INFO
	.align		4
.L_264:
        /*00e8*/ 	.byte	0x04, 0x17
        /*00ea*/ 	.short	(.L_266 - .L_265)
.L_265:
        /*00ec*/ 	.word	0x00000000
        /*00f0*/ 	.short	0x0002
        /*00f2*/ 	.short	0x0008
        /*00f4*/ 	.byte	0x00, 0xf0, 0x11, 0x00


	//----- nvinfo : EIATTR_KPARAM_INFO
	.align		4
.L_266:
        /*00f8*/ 	.byte	0x04, 0x17
        /*00fa*/ 	.short	(.L_268 - .L_267)
.L_267:
        /*00fc*/ 	.word	0x00000000
        /*0100*/ 	.short	0x0001
        /*0102*/ 	.short	0x0004
        /*0104*/ 	.byte	0x00, 0xf0, 0x11, 0x00


	//----- nvinfo : EIATTR_KPARAM_INFO
	.align		4
.L_268:
        /*0108*/ 	.byte	0x04, 0x17
        /*010a*/ 	.short	(.L_270 - .L_269)
.L_269:
        /*010c*/ 	.word	0x00000000
        /*0110*/ 	.short	0x0000
        /*0112*/ 	.short	0x0000
        /*0114*/ 	.byte	0x00, 0xf0, 0x11, 0x00


	//----- nvinfo : EIATTR_SPARSE_MMA_MASK
	.align		4
.L_270:
        /*0118*/ 	.byte	0x03, 0x50
        /*011a*/ 	.short	0x0000


	//----- nvinfo : EIATTR_MAXREG_COUNT
	.align		4
        /*011c*/ 	.byte	0x03, 0x1b
        /*011e*/ 	.short	0x00ff


	//----- nvinfo : EIATTR_MERCURY_ISA_VERSION
	.align		4
        /*0120*/ 	.byte	0x03, 0x5f
        /*0122*/ 	.short	0x0101


	//----- nvinfo : EIATTR_VRC_CTA_INIT_COUNT
	.align		4
        /*0124*/ 	.byte	0x02, 0x4a
	.zero		1
	.zero		1


	//----- nvinfo : EIATTR_EXIT_INSTR_OFFSETS
	.align		4
        /*0128*/ 	.byte	0x04, 0x1c
        /*012a*/ 	.short	(.L_272 - .L_271)


	//   ....[0]....
.L_271:
        /*012c*/ 	.word	0x00000230


	//   ....[1]....
        /*0130*/ 	.word	0x000004e0


	//   ....[2]....
        /*0134*/ 	.word	0x000016f0


	//   ....[3]....
        /*0138*/ 	.word	0x00002c10


	//----- nvinfo : EIATTR_CRS_STACK_SIZE
	.align		4
.L_272:
        /*013c*/ 	.byte	0x04, 0x1e
        /*013e*/ 	.short	(.L_274 - .L_273)
.L_273:
        /*0140*/ 	.word	0x00000000


	//----- nvinfo : EIATTR_CBANK_PARAM_SIZE
	.align		4
.L_274:
        /*0144*/ 	.byte	0x03, 0x19
        /*0146*/ 	.short	0x0070


	//----- nvinfo : EIATTR_PARAM_CBANK
	.align		4
        /*0148*/ 	.byte	0x04, 0x0a
        /*014a*/ 	.short	(.L_276 - .L_275)
	.align		4
.L_275:
        /*014c*/ 	.word	index@(.nv.constant0._Z41build_pixel_offset_velocity_target_kerneliiiiifPKfS0_PfS1_S1_S1_S1_S1_S1_PiS2_)
        /*0150*/ 	.short	0x0380
        /*0152*/ 	.short	0x0070


	//----- nvinfo : EIATTR_SW_WAR
	.align		4
.L_276:
        /*0154*/ 	.byte	0x04, 0x36
        /*0156*/ 	.short	(.L_278 - .L_277)
.L_277:
        /*0158*/ 	.word	0x00000008
.L_278:


//--------------------- .nv.info._Z22points_in_boxes_kerneliiiPKfS0_Pi --------------------------
	.section	.nv.info._Z22points_in_boxes_kerneliiiPKfS0_Pi,"",@"SHT_CUDA_INFO"
	.sectionflags	@""
	.align	4


	//----- nvinfo : EIATTR_CUDA_API_VERSION
	.align		4
        /*0000*/ 	.byte	0x04, 0x37
        /*0002*/ 	.short	(.L_280 - .L_279)
.L_279:
        /*0004*/ 	.word	0x00000082


	//----- nvinfo : EIATTR_KPARAM_INFO
	.align		4
.L_280:
        /*0008*/ 	.byte	0x04, 0x17
        /*000a*/ 	.short	(.L_282 - .L_281)
.L_281:
        /*000c*/ 	.word	0x00000000
        /*0010*/ 	.short	0x0005
        /*0012*/ 	.short	0x0020
        /*0014*/ 	.byte	0x00, 0xf5, 0x21, 0x00


	//----- nvinfo : EIATTR_KPARAM_INFO
	.align		4
.L_282:
        /*0018*/ 	.byte	0x04, 0x17
        /*001a*/ 	.short	(.L_284 - .L_283)
.L_283:
        /*001c*/ 	.word	0x00000000
        /*0020*/ 	.short	0x0004
        /*0022*/ 	.short	0x0018
        /*0024*/ 	.byte	0x00, 0xf5, 0x21, 0x00


	//----- nvinfo : EIATTR_KPARAM_INFO
	.align		4
.L_284:
        /*0028*/ 	.byte	0x04, 0x17
        /*002a*/ 	.short	(.L_286 - .L_285)
.L_285:
        /*002c*/ 	.word	0x00000000
        /*0030*/ 	.short	0x0003
        /*0032*/ 	.short	0x0010
        /*0034*/ 	.byte	0x00, 0xf5, 0x21, 0x00


	//----- nvinfo : EIATTR_KPARAM_INFO
	.align		4
.L_286:
        /*0038*/ 	.byte	0x04, 0x17
        /*003a*/ 	.short	(.L_288 - .L_287)
.L_287:
        /*003c*/ 	.word	0x00000000
        /*0040*/ 	.short	0x0002
        /*0042*/ 	.short	0x0008
        /*0044*/ 	.byte	0x00, 0xf0, 0x11, 0x00


	//----- nvinfo : EIATTR_KPARAM_INFO
	.align		4
.L_288:
        /*0048*/ 	.byte	0x04, 0x17
        /*004a*/ 	.short	(.L_290 - .L_289)
.L_289:
        /*004c*/ 	.word	0x00000000
        /*0050*/ 	.short	0x0001
        /*0052*/ 	.short	0x0004
        /*0054*/ 	.byte	0x00, 0xf0, 0x11, 0x00


	//----- nvinfo : EIATTR_KPARAM_INFO
	.align		4
.L_290:
        /*0058*/ 	.byte	0x04, 0x17
        /*005a*/ 	.short	(.L_292 - .L_291)
.L_291:
        /*005c*/ 	.word	0x00000000
        /*0060*/ 	.short	0x0000
        /*0062*/ 	.short	0x0000
        /*0064*/ 	.byte	0x00, 0xf0, 0x11, 0x00


	//----- nvinfo : EIATTR_SPARSE_MMA_MASK
	.align		4
.L_292:
        /*0068*/ 	.byte	0x03, 0x50
        /*006a*/ 	.short	0x0000


	//----- nvinfo : EIATTR_MAXREG_COUNT
	.align		4
        /*006c*/ 	.byte	0x03, 0x1b
        /*006e*/ 	.short	0x00ff


	//----- nvinfo : EIATTR_MERCURY_ISA_VERSION
	.align		4
        /*0070*/ 	.byte	0x03, 0x5f
        /*0072*/ 	.short	0x0101


	//----- nvinfo : EIATTR_VRC_CTA_INIT_COUNT
	.align		4
        /*0074*/ 	.byte	0x02, 0x4a
	.zero		1
	.zero		1


	//----- nvinfo : EIATTR_EXIT_INSTR_OFFSETS
	.align		4
        /*0078*/ 	.byte	0x04, 0x1c
        /*007a*/ 	.short	(.L_294 - .L_293)


	//   ....[0]....
.L_293:
        /*007c*/ 	.word	0x000000a0


	//   ....[1]....
        /*0080*/ 	.word	0x000000f0


	//   ....[2]....
        /*0084*/ 	.word	0x00001360


	//   ....[3]....
        /*0088*/ 	.word	0x00001380


	//----- nvinfo : EIATTR_CRS_STACK_SIZE
	.align		4
.L_294:
        /*008c*/ 	.byte	0x04, 0x1e
        /*008e*/ 	.short	(.L_296 - .L_295)
.L_295:
        /*0090*/ 	.word	0x00000000


	//----- nvinfo : EIATTR_CBANK_PARAM_SIZE
	.align		4
.L_296:
        /*0094*/ 	.byte	0x03, 0x19
        /*0096*/ 	.short	0x0028


	//----- nvinfo : EIATTR_PARAM_CBANK
	.align		4
        /*0098*/ 	.byte	0x04, 0x0a
        /*009a*/ 	.short	(.L_298 - .L_297)
	.align		4
.L_297:
        /*009c*/ 	.word	index@(.nv.constant0._Z22points_in_boxes_kerneliiiPKfS0_Pi)
        /*00a0*/ 	.short	0x0380
        /*00a2*/ 	.short	0x0028


	//----- nvinfo : EIATTR_SW_WAR
	.align		4
.L_298:
        /*00a4*/ 	.byte	0x04, 0x36
        /*00a6*/ 	.short	(.L_300 - .L_299)
.L_299:
        /*00a8*/ 	.word	0x00000008
.L_300:


//--------------------- .nv.callgraph             --------------------------
	.section	.nv.callgraph,"",@"SHT_CUDA_CALLGRAPH"
	.align	4
	.sectionentsize	8
	.align		4
        /*0000*/ 	.word	0x00000000
	.align		4
        /*0004*/ 	.word	0xffffffff
	.align		4
        /*0008*/ 	.word	0x00000000
	.align		4
        /*000c*/ 	.word	0xfffffffe
	.align		4
        /*0010*/ 	.word	0x00000000
	.align		4
        /*0014*/ 	.word	0xfffffffd
	.align		4
        /*0018*/ 	.word	0x00000000
	.align		4
        /*001c*/ 	.word	0xfffffffc


//--------------------- .nv.constant4             --------------------------
	.section	.nv.constant4,"a",@progbits
	.align	8
	.align		8
.nv.constant4:
        /*0000*/ 	.dword	__cudart_i2opi_f


//--------------------- .text._Z38build_box_count_and_point_index_kerneliPKfS0_S0_iiiiiiPiS1_ --------------------------
	.section	.text._Z38build_box_count_and_point_index_kerneliPKfS0_S0_iiiiiiPiS1_,"ax",@progbits
	.align	128
        .global         _Z38build_box_count_and_point_index_kerneliPKfS0_S0_iiiiiiPiS1_
        .type           _Z38build_box_count_and_point_index_kerneliPKfS0_S0_iiiiiiPiS1_,@function
        .size           _Z38build_box_count_and_point_index_kerneliPKfS0_S0_iiiiiiPiS1_,(.L_x_173 - _Z38build_box_count_and_point_index_kerneliPKfS0_S0_iiiiiiPiS1_)
        .other          _Z38build_box_count_and_point_index_kerneliPKfS0_S0_iiiiiiPiS1_,@"STO_CUDA_ENTRY STV_DEFAULT"
_Z38build_box_count_and_point_index_kerneliPKfS0_S0_iiiiiiPiS1_:
.text._Z38build_box_count_and_point_index_kerneliPKfS0_S0_iiiiiiPiS1_:
[----:B------:R-:W-:Y:S01]  /*0000*/  LDC R1, c[0x0][0x37c] ;  /* 0x0000df00ff017b82 */ /* 0x000fe20000000800 */
[----:B------:R-:W0:Y:S07]  /*0010*/  S2R R3, SR_TID.X ;  /* 0x0000000000037919 */ /* 0x000e2e0000002100 */
[----:B------:R-:W0:Y:S08]  /*0020*/  S2UR UR5, SR_CTAID.X ;  /* 0x00000000000579c3 */ /* 0x000e300000002500 */
[----:B------:R-:W0:Y:S08]  /*0030*/  LDC R0, c[0x0][0x360] ;  /* 0x0000d800ff007b82 */ /* 0x000e300000000800 */
[----:B------:R-:W1:Y:S08]  /*0040*/  LDC R9, c[0x0][0x3a8] ;  /* 0x0000ea00ff097b82 */ /* 0x000e700000000800 */
[----:B------:R-:W2:Y:S08]  /*0050*/  S2UR UR4, SR_CTAID.Y ;  /* 0x00000000000479c3 */ /* 0x000eb00000002600 */
[----:B------:R-:W2:Y:S01]  /*0060*/  LDC R2, c[0x0][0x380] ;  /* 0x0000e000ff027b82 */ /* 0x000ea20000000800 */
[----:B0-----:R-:W-:-:S05]  /*0070*/  IMAD R0, R0, UR5, R3 ;  /* 0x0000000500007c24 */ /* 0x001fca000f8e0203 */
[----:B-1----:R-:W-:-:S04]  /*0080*/  ISETP.GE.AND P0, PT, R0, R9, PT ;  /* 0x000000090000720c */ /* 0x002fc80003f06270 */
[----:B--2---:R-:W-:-:S13]  /*0090*/  ISETP.LE.OR P0, PT, R2, UR4, P0 ;  /* 0x0000000402007c0c */ /* 0x004fda0008703670 */
[----:B------:R-:W-:Y:S05]  /*00a0*/  @P0 EXIT ;  /* 0x000000000000094d */ /* 0x000fea0003800000 */
[----:B------:R-:W0:Y:S01]  /*00b0*/  LDC.64 R6, c[0x0][0x388] ;  /* 0x0000e200ff067b82 */ /* 0x000e220000000a00 */
[----:B------:R-:W1:Y:S01]  /*00c0*/  LDCU.64 UR14, c[0x0][0x358] ;  /* 0x00006b00ff0e77ac */ /* 0x000e620008000a00 */
[----:B------:R-:W-:-:S04]  /*00d0*/  IMAD R9, R9, UR4, R0 ;  /* 0x0000000409097c24 */ /* 0x000fc8000f8e0200 */
[----:B------:R-:W-:Y:S02]  /*00e0*/  IMAD R5, R9, 0x5, RZ ;  /* 0x0000000509057824 */ /* 0x000fe400078e02ff */
[----:B------:R-:W2:Y:S02]  /*00f0*/  LDC.64 R2, c[0x0][0x398] ;  /* 0x0000e600ff027b82 */ /* 0x000ea40000000a00 */
[----:B0-----:R-:W-:-:S05]  /*0100*/  IMAD.WIDE R6, R5, 0x4, R6 ;  /* 0x0000000405067825 */ /* 0x001fca00078e0206 */
[----:B-1----:R-:W3:Y:S04]  /*0110*/  LDG.E R5, desc[UR14][R6.64] ;  /* 0x0000000e06057981 */ /* 0x002ee8000c1e1900 */
[----:B--2---:R-:W3:Y:S02]  /*0120*/  LDG.E R0, desc[UR14][R2.64+0x4] ;  /* 0x0000040e02007981 */ /* 0x004ee4000c1e1900 */
[----:B---3--:R-:W-:-:S13]  /*0130*/  FSETP.GE.AND P0, PT, R5, R0, PT ;  /* 0x000000000500720b */ /* 0x008fda0003f06000 */
[----:B------:R-:W-:Y:S05]  /*0140*/  @P0 EXIT ;  /* 0x000000000000094d */ /* 0x000fea0003800000 */
[----:B------:R-:W2:Y:S02]  /*0150*/  LDG.E R0, desc[UR14][R2.64] ;  /* 0x0000000e02007981 */ /* 0x000ea4000c1e1900 */
[----:B--2---:R-:W-:-:S13]  /*0160*/  FSETP.GTU.AND P0, PT, R5, R0, PT ;  /* 0x000000000500720b */ /* 0x004fda0003f0c000 */
[----:B------:R-:W-:Y:S05]  /*0170*/  @!P0 EXIT ;  /* 0x000000000000894d */ /* 0x000fea0003800000 */
[----:B------:R-:W2:Y:S04]  /*0180*/  LDG.E R4, desc[UR14][R2.64+0x8] ;  /* 0x0000080e02047981 */ /* 0x000ea8000c1e1900 */
[----:B------:R-:W2:Y:S04]  /*0190*/  LDG.E R5, desc[UR14][R6.64+0x4] ;  /* 0x0000040e06057981 */ /* 0x000ea8000c1e1900 */
[----:B------:R-:W3:Y:S01]  /*01a0*/  LDG.E R0, desc[UR14][R2.64+0xc] ;  /* 0x00000c0e02007981 */ /* 0x000ee2000c1e1900 */
[----:B--2---:R-:W-:-:S04]  /*01b0*/  FSETP.GTU.AND P0, PT, R5, R4, PT ;  /* 0x000000040500720b */ /* 0x004fc80003f0c000 */
[----:B---3--:R-:W-:-:S13]  /*01c0*/  FSETP.GE.OR P0, PT, R5, R0, !P0 ;  /* 0x000000000500720b */ /* 0x008fda0004706400 */
[----:B------:R-:W-:Y:S05]  /*01d0*/  @P0 EXIT ;  /* 0x000000000000094d */ /* 0x000fea0003800000 */
[----:B------:R-:W2:Y:S04]  /*01e0*/  LDG.E R4, desc[UR14][R2.64+0x10] ;  /* 0x0000100e02047981 */ /* 0x000ea8000c1e1900 */
[----:B------:R-:W2:Y:S04]  /*01f0*/  LDG.E R5, desc[UR14][R6.64+0x8] ;  /* 0x0000080e06057981 */ /* 0x000ea8000c1e1900 */
[----:B------:R-:W3:Y:S01]  /*0200*/  LDG.E R0, desc[UR14][R2.64+0x14] ;  /* 0x0000140e02007981 */ /* 0x000ee2000c1e1900 */
[----:B--2---:R-:W-:-:S04]  /*0210*/  FSETP.GTU.AND P0, PT, R5, R4, PT ;  /* 0x000000040500720b */ /* 0x004fc80003f0c000 */
[----:B---3--:R-:W-:-:S13]  /*0220*/  FSETP.GE.OR P0, PT, R5, R0, !P0 ;  /* 0x000000000500720b */ /* 0x008fda0004706400 */
[----:B------:R-:W-:Y:S05]  /*0230*/  @P0 EXIT ;  /* 0x000000000000094d */ /* 0x000fea0003800000 */
[----:B------:R-:W0:Y:S01]  /*0240*/  LDCU UR9, c[0x0][0x3ac] ;  /* 0x00007580ff0977ac */ /* 0x000e220008000800 */
[----:B------:R-:W1:Y:S01]  /*0250*/  LDC.64 R4, c[0x0][0x3b8] ;  /* 0x0000ee00ff047b82 */ /* 0x000e620000000a00 */
[----:B0-----:R-:W-:Y:S02]  /*0260*/  UISETP.GE.AND UP0, UPT, UR9, 0x1, UPT ;  /* 0x000000010900788c */ /* 0x001fe4000bf06270 */
[----:B------:R-:W-:-:S04]  /*0270*/  UIMAD UR9, UR4, UR9, URZ ;  /* 0x00000009040972a4 */ /* 0x000fc8000f8e02ff */
[----:B------:R-:W-:-:S13]  /*0280*/  PLOP3.LUT P0, PT, PT, PT, UP0, 0x80, 0x8 ;  /* 0x000000000008781c */ /* 0x000fda0003f0f008 */
[----:B------:R-:W-:Y:S05]  /*0290*/  @!P0 EXIT ;  /* 0x000000000000894d */ /* 0x000fea0003800000 */
[----:B-1----:R-:W-:Y:S01]  /*02a0*/  IMAD.WIDE R4, R9, 0x4, R4 ;  /* 0x0000000409047825 */ /* 0x002fe200078e0204 */
[----:B------:R-:W-:Y:S01]  /*02b0*/  UIMAD UR9, UR9, 0xa, URZ ;  /* 0x0000000a090978a4 */ /* 0x000fe2000f8e02ff */
[----:B------:R-:W-:-:S11]  /*02c0*/  UMOV UR4, URZ ;  /* 0x000000ff00047c82 */ /* 0x000fd60008000000 */
.L_x_8:
[----:B------:R-:W0:Y:S01]  /*02d0*/  LDCU.64 UR12, c[0x0][0x390] ;  /* 0x00007200ff0c77ac */ /* 0x000e220008000a00 */
[----:B------:R-:W-:-:S04]  /*02e0*/  UIMAD UR5, UR4, 0xa, URZ ;  /* 0x0000000a040578a4 */ /* 0x000fc8000f8e02ff */
[----:B------:R-:W-:-:S04]  /*02f0*/  UIADD3 UR5, UP0, UPT, UR5, UR9, URZ ;  /* 0x0000000905057290 */ /* 0x000fc8000ff1e0ff */
[----:B------:R-:W-:Y:S02]  /*0300*/  ULEA.HI.X.SX32 UR6, UR9, URZ, 0x1, UP0 ;  /* 0x000000ff09067291 */ /* 0x000fe400080f0eff */
[----:B0-----:R-:W-:-:S04]  /*0310*/  ULEA UR7, UP0, UR5, UR12, 0x2 ;  /* 0x0000000c05077291 */ /* 0x001fc8000f8010ff */
[----:B------:R-:W-:Y:S02]  /*0320*/  ULEA.HI.X UR6, UR5, UR13, UR6, 0x2, UP0 ;  /* 0x0000000d05067291 */ /* 0x000fe400080f1406 */
[----:B------:R-:W-:-:S04]  /*0330*/  IMAD.U32 R14, RZ, RZ, UR7 ;  /* 0x00000007ff0e7e24 */ /* 0x000fc8000f8e00ff */
[----:B------:R-:W-:-:S05]  /*0340*/  IMAD.U32 R15, RZ, RZ, UR6 ;  /* 0x00000006ff0f7e24 */ /* 0x000fca000f8e00ff */
[----:B---3--:R-:W2:Y:S01]  /*0350*/  LDG.E R2, desc[UR14][R14.64+0xc] ;  /* 0x00000c0e0e027981 */ /* 0x008ea2000c1e1900 */
[----:B------:R-:W-:Y:S01]  /*0360*/  UMOV UR6, 0x47ae147b ;  /* 0x47ae147b00067882 */ /* 0x000fe20000000000 */
[----:B------:R-:W-:Y:S01]  /*0370*/  UMOV UR7, 0x3f747ae1 ;  /* 0x3f747ae100077882 */ /* 0x000fe20000000000 */
[----:B--2---:R-:W0:Y:S02]  /*0380*/  F2F.F64.F32 R2, R2 ;  /* 0x0000000200027310 */ /* 0x004e240000201800 */
[----:B0-----:R-:W-:-:S14]  /*0390*/  DSETP.GEU.AND P0, PT, R2, UR6, PT ;  /* 0x0000000602007e2a */ /* 0x001fdc000bf0e000 */
[----:B------:R-:W-:Y:S05]  /*03a0*/  @!P0 BRA `(.L_x_0) ;  /* 0x00000010004c8947 */ /* 0x000fea0003800000 */
[----:B------:R-:W2:Y:S04]  /*03b0*/  LDG.E R12, desc[UR14][R14.64+0x18] ;  /* 0x0000180e0e0c7981 */ /* 0x000ea8000c1e1900 */
[----:B------:R-:W3:Y:S04]  /*03c0*/  LDG.E R9, desc[UR14][R6.64+0x4] ;  /* 0x0000040e06097981 */ /* 0x000ee8000c1e1900 */
[----:B------:R-:W3:Y:S04]  /*03d0*/  LDG.E R0, desc[UR14][R14.64+0x4] ;  /* 0x0000040e0e007981 */ /* 0x000ee8000c1e1900 */
[----:B------:R-:W4:Y:S04]  /*03e0*/  LDG.E R8, desc[UR14][R6.64] ;  /* 0x0000000e06087981 */ /* 0x000f28000c1e1900 */
[----:B------:R-:W4:Y:S04]  /*03f0*/  LDG.E R11, desc[UR14][R14.64] ;  /* 0x0000000e0e0b7981 */ /* 0x000f28000c1e1900 */
[----:B------:R0:W5:Y:S01]  /*0400*/  LDG.E R10, desc[UR14][R14.64+0x10] ;  /* 0x0000100e0e0a7981 */ /* 0x000162000c1e1900 */
[----:B--2---:R-:W-:-:S04]  /*0410*/  FMUL R16, R12, -0.63661974668502807617 ;  /* 0xbf22f9830c107820 */ /* 0x004fc80000400000 */
[----:B------:R-:W1:Y:S01]  /*0420*/  F2I.NTZ R19, R16 ;  /* 0x0000001000137305 */ /* 0x000e620000203100 */
[C---:B------:R-:W-:Y:S01]  /*0430*/  FSETP.GE.AND P0, PT, |R12|.reuse, 105615, PT ;  /* 0x47ce47800c00780b */ /* 0x040fe20003f06200 */
[----:B------:R-:W-:Y:S01]  /*0440*/  FADD R17, -R12, -RZ ;  /* 0x800000ff0c117221 */ /* 0x000fe20000000100 */
[----:B-1----:R-:W-:-:S05]  /*0450*/  I2FP.F32.S32 R13, R19 ;  /* 0x00000013000d7245 */ /* 0x002fca0000201400 */
[----:B------:R-:W-:-:S04]  /*0460*/  FFMA R18, R13, -1.5707962512969970703, -R12 ;  /* 0xbfc90fda0d127823 */ /* 0x000fc8000000080c */
[----:B------:R-:W-:Y:S01]  /*0470*/  FFMA R18, R13, -7.5497894158615963534e-08, R18 ;  /* 0xb3a221680d127823 */ /* 0x000fe20000000012 */
[----:B------:R-:W-:-:S03]  /*0480*/  R2UR UR11, R17 ;  /* 0x00000000110b72ca */ /* 0x000fc600000e0000 */
[----:B------:R-:W-:Y:S01]  /*0490*/  FFMA R13, R13, -5.3903029534742383927e-15, R18 ;  /* 0xa7c234c50d0d7823 */ /* 0x000fe20000000012 */
[----:B---3--:R-:W-:Y:S01]  /*04a0*/  FADD R9, R9, -R0 ;  /* 0x8000000009097221 */ /* 0x008fe20000000000 */
[----:B----4-:R-:W-:Y:S01]  /*04b0*/  FADD R8, R8, -R11 ;  /* 0x8000000b08087221 */ /* 0x010fe20000000000 */
[----:B------:R-:W-:Y:S01]  /*04c0*/  MOV R17, R19 ;  /* 0x0000001300117202 */ /* 0x000fe20000000f00 */
[----:B------:R-:W-:Y:S01]  /*04d0*/  IMAD.MOV.U32 R0, RZ, RZ, R13 ;  /* 0x000000ffff007224 */ /* 0x000fe200078e000d */
[----:B0-----:R-:W-:Y:S07]  /*04e0*/  @!P0 BRA `(.L_x_1) ;  /* 0x00000004007c8947 */ /* 0x001fee0003800000 */
[----:B------:R-:W-:-:S13]  /*04f0*/  FSETP.NEU.AND P0, PT, |R12|, +INF , PT ;  /* 0x7f8000000c00780b */ /* 0x000fda0003f0d200 */
[----:B------:R-:W-:Y:S01]  /*0500*/  @!P0 FMUL R0, RZ, -R12 ;  /* 0x8000000cff008220 */ /* 0x000fe20000400000 */
[----:B------:R-:W-:Y:S01]  /*0510*/  @!P0 IMAD.MOV.U32 R19, RZ, RZ, RZ ;  /* 0x000000ffff138224 */ /* 0x000fe200078e00ff */
[----:B------:R-:W-:Y:S06]  /*0520*/  @!P0 BRA `(.L_x_1) ;  /* 0x00000004006c8947 */ /* 0x000fec0003800000 */
[----:B------:R-:W-:Y:S01]  /*0530*/  USHF.L.U32 UR5, UR11, 0x8, URZ ;  /* 0x000000080b057899 */ /* 0x000fe200080006ff */
[----:B------:R-:W0:Y:S03]  /*0540*/  LDCU.64 UR22, c[0x4][URZ] ;  /* 0x01000000ff1677ac */ /* 0x000e260008000a00 */
[----:B------:R-:W-:Y:S01]  /*0550*/  ULOP3.LUT UR16, UR5, 0x80000000, URZ, 0xfc, !UPT ;  /* 0x8000000005107892 */ /* 0x000fe2000f8efcff */
[----:B------:R-:W-:Y:S01]  /*0560*/  UMOV UR7, URZ ;  /* 0x000000ff00077c82 */ /* 0x000fe20008000000 */
[----:B------:R-:W-:Y:S01]  /*0570*/  UMOV UR8, URZ ;  /* 0x000000ff00087c82 */ /* 0x000fe20008000000 */
[----:B------:R-:W-:Y:S01]  /*0580*/  UMOV UR5, URZ ;  /* 0x000000ff00057c82 */ /* 0x000fe20008000000 */
[----:B------:R-:W-:-:S08]  /*0590*/  UMOV UR6, URZ ;  /* 0x000000ff00067c82 */ /* 0x000fd00008000000 */
.L_x_2:
[----:B0-----:R-:W-:Y:S01]  /*05a0*/  MOV R14, UR22 ;  /* 0x00000016000e7c02 */ /* 0x001fe20008000f00 */
[----:B------:R-:W-:-:S05]  /*05b0*/  IMAD.U32 R15, RZ, RZ, UR23 ;  /* 0x00000017ff0f7e24 */ /* 0x000fca000f8e00ff */
[----:B------:R-:W2:Y:S01]  /*05c0*/  LDG.E.CONSTANT R14, desc[UR14][R14.64] ;  /* 0x0000000e0e0e7981 */ /* 0x000ea2000c1e9900 */
[----:B------:R-:W-:Y:S02]  /*05d0*/  UISETP.EQ.AND UP5, UPT, UR6, URZ, UPT ;  /* 0x000000ff0600728c */ /* 0x000fe4000bfa2270 */
[----:B------:R-:W-:Y:S02]  /*05e0*/  UIADD3 UR5, UPT, UPT, UR5, 0x1, URZ ;  /* 0x0000000105057890 */ /* 0x000fe4000fffe0ff */
[----:B------:R-:W-:Y:S02]  /*05f0*/  UISETP.EQ.AND UP4, UPT, UR6, 0x4, UPT ;  /* 0x000000040600788c */ /* 0x000fe4000bf82270 */
[----:B------:R-:W-:Y:S02]  /*0600*/  UISETP.EQ.AND UP3, UPT, UR6, 0x8, UPT ;  /* 0x000000080600788c */ /* 0x000fe4000bf62270 */
[----:B------:R-:W-:Y:S02]  /*0610*/  UISETP.EQ.AND UP2, UPT, UR6, 0xc, UPT ;  /* 0x0000000c0600788c */ /* 0x000fe4000bf42270 */
[----:B------:R-:W-:-:S02]  /*0620*/  UISETP.EQ.AND UP1, UPT, UR6, 0x10, UPT ;  /* 0x000000100600788c */ /* 0x000fc4000bf22270 */
[----:B------:R-:W-:-:S04]  /*0630*/  UIADD3 UR22, UP6, UPT, UR22, 0x4, URZ ;  /* 0x0000000416167890 */ /* 0x000fc8000ffde0ff */
[----:B------:R-:W-:Y:S01]  /*0640*/  UIADD3.X UR23, UPT, UPT, URZ, UR23, URZ, UP6, !UPT ;  /* 0x00000017ff177290 */ /* 0x000fe2000b7fe4ff */
[----:B--2---:R-:W-:-:S13]  /*0650*/  R2UR UR12, R14 ;  /* 0x000000000e0c72ca */ /* 0x004fda00000e0000 */
[----:B------:R-:W-:-:S04]  /*0660*/  UIMAD.WIDE.U32 UR12, UR12, UR16, URZ ;  /* 0x000000100c0c72a5 */ /* 0x000fc8000f8e00ff */
[----:B------:R-:W-:-:S04]  /*0670*/  UIADD3 UR12, UP0, UPT, UR12, UR7, URZ ;  /* 0x000000070c0c7290 */ /* 0x000fc8000ff1e0ff */
[----:B------:R-:W-:Y:S02]  /*0680*/  UIADD3.X UR7, UPT, UPT, UR13, UR8, URZ, UP0, !UPT ;  /* 0x000000080d077290 */ /* 0x000fe400087fe4ff */
[----:B------:R-:W-:Y:S01]  /*0690*/  UISETP.EQ.AND UP0, UPT, UR6, 0x14, UPT ;  /* 0x000000140600788c */ /* 0x000fe2000bf02270 */
[----:B------:R-:W-:Y:S01]  /*06a0*/  @UP5 UMOV UR10, UR12 ;  /* 0x0000000c000a5c82 */ /* 0x000fe20008000000 */
[----:B------:R-:W-:Y:S02]  /*06b0*/  UISETP.NE.AND UP5, UPT, UR5, 0x6, UPT ;  /* 0x000000060500788c */ /* 0x000fe4000bfa5270 */
[----:B------:R-:W-:Y:S01]  /*06c0*/  UIADD3 UR6, UPT, UPT, UR6, 0x4, URZ ;  /* 0x0000000406067890 */ /* 0x000fe2000fffe0ff */
[----:B------:R-:W-:Y:S01]  /*06d0*/  @UP4 UMOV UR17, UR12 ;  /* 0x0000000c00114c82 */ /* 0x000fe20008000000 */
[----:B------:R-:W-:Y:S01]  /*06e0*/  @UP3 UMOV UR18, UR12 ;  /* 0x0000000c00123c82 */ /* 0x000fe20008000000 */
[----:B------:R-:W-:Y:S01]  /*06f0*/  @UP2 UMOV UR19, UR12 ;  /* 0x0000000c00132c82 */ /* 0x000fe20008000000 */
[----:B------:R-:W-:-:S03]  /*0700*/  @UP1 UMOV UR20, UR12 ;  /* 0x0000000c00141c82 */ /* 0x000fc60008000000 */
[----:B------:R-:W-:Y:S01]  /*0710*/  @UP0 UMOV UR21, UR12 ;  /* 0x0000000c00150c82 */ /* 0x000fe20008000000 */
[----:B------:R-:W-:Y:S05]  /*0720*/  BRA.U UP5, `(.L_x_2) ;  /* 0xfffffffd059c7547 */ /* 0x000fea000b83ffff */
[----:B------:R-:W-:-:S04]  /*0730*/  USHF.R.U32.HI UR5, URZ, 0x17, UR11 ;  /* 0x00000017ff057899 */ /* 0x000fc8000801160b */
[----:B------:R-:W-:Y:S02]  /*0740*/  ULOP3.LUT UR6, UR5, 0xe0, URZ, 0xc0, !UPT ;  /* 0x000000e005067892 */ /* 0x000fe4000f8ec0ff */
[----:B------:R-:W-:Y:S02]  /*0750*/  ULOP3.LUT UP5, URZ, UR5, 0x1f, URZ, 0xc0, !UPT ;  /* 0x0000001f05ff7892 */ /* 0x000fe4000f8ac0ff */
[----:B------:R-:W-:-:S04]  /*0760*/  UIADD3 UR6, UPT, UPT, UR6, -0x80, URZ ;  /* 0xffffff8006067890 */ /* 0x000fc8000fffe0ff */
[----:B------:R-:W-:-:S04]  /*0770*/  USHF.R.U32.HI UR6, URZ, 0x5, UR6 ;  /* 0x00000005ff067899 */ /* 0x000fc80008011606 */
[----:B------:R-:W-:-:S04]  /*0780*/  ULEA UR13, -UR6, URZ, 0x2 ;  /* 0x000000ff060d7291 */ /* 0x000fc8000f8e11ff */
[----:B------:R-:W-:Y:S02]  /*0790*/  UISETP.EQ.AND UP0, UPT, UR13, -0x18, UPT ;  /* 0xffffffe80d00788c */ /* 0x000fe4000bf02270 */
[----:B------:R-:W-:Y:S02]  /*07a0*/  UISETP.EQ.AND UP6, UPT, UR13, -0x14, UPT ;  /* 0xffffffec0d00788c */ /* 0x000fe4000bfc2270 */
[----:B------:R-:W-:Y:S02]  /*07b0*/  UISETP.EQ.AND UP4, UPT, UR13, -0x10, UPT ;  /* 0xfffffff00d00788c */ /* 0x000fe4000bf82270 */
[----:B------:R-:W-:Y:S02]  /*07c0*/  UISETP.EQ.AND UP3, UPT, UR13, -0xc, UPT ;  /* 0xfffffff40d00788c */ /* 0x000fe4000bf62270 */
[----:B------:R-:W-:Y:S02]  /*07d0*/  UISETP.EQ.AND UP2, UPT, UR13, -0x8, UPT ;  /* 0xfffffff80d00788c */ /* 0x000fe4000bf42270 */
[----:B------:R-:W-:Y:S01]  /*07e0*/  UISETP.EQ.AND UP1, UPT, UR13, -0x4, UPT ;  /* 0xfffffffc0d00788c */ /* 0x000fe2000bf22270 */
[----:B------:R-:W-:Y:S01]  /*07f0*/  @UP0 UMOV UR6, UR10 ;  /* 0x0000000a00060c82 */ /* 0x000fe20008000000 */
[----:B------:R-:W-:Y:S01]  /*0800*/  UISETP.EQ.AND UP0, UPT, UR13, URZ, UPT ;  /* 0x000000ff0d00728c */ /* 0x000fe2000bf02270 */
[----:B------:R-:W-:Y:S01]  /*0810*/  @UP6 UMOV UR6, UR17 ;  /* 0x0000001100066c82 */ /* 0x000fe20008000000 */
[----:B------:R-:W-:Y:S01]  /*0820*/  @UP6 UMOV UR8, UR10 ;  /* 0x0000000a00086c82 */ /* 0x000fe20008000000 */
[----:B------:R-:W-:Y:S01]  /*0830*/  UISETP.EQ.AND UP6, UPT, UR13, 0x4, UPT ;  /* 0x000000040d00788c */ /* 0x000fe2000bfc2270 */
[----:B------:R-:W-:Y:S01]  /*0840*/  @UP4 UMOV UR8, UR17 ;  /* 0x0000001100084c82 */ /* 0x000fe20008000000 */
        /* <DEDUP_REMOVED lines=10> */
[----:B------:R-:W-:Y:S05]  /*08f0*/  BRA.U !UP5, `(.L_x_3) ;  /* 0x000000010d2c7547 */ /* 0x000fea000b800000 */
[----:B------:R-:W-:Y:S01]  /*0900*/  @UP4 UMOV UR12, UR10 ;  /* 0x0000000a000c4c82 */ /* 0x000fe20008000000 */
[----:B------:R-:W-:Y:S01]  /*0910*/  UISETP.EQ.AND UP4, UPT, UR13, 0x8, UPT ;  /* 0x000000080d00788c */ /* 0x000fe2000bf82270 */
[----:B------:R-:W-:Y:S01]  /*0920*/  @UP3 UMOV UR12, UR17 ;  /* 0x00000011000c3c82 */ /* 0x000fe20008000000 */
[----:B------:R-:W-:Y:S01]  /*0930*/  @UP2 UMOV UR12, UR18 ;  /* 0x00000012000c2c82 */ /* 0x000fe20008000000 */
[----:B------:R-:W-:Y:S01]  /*0940*/  @UP1 UMOV UR12, UR19 ;  /* 0x00000013000c1c82 */ /* 0x000fe20008000000 */
[----:B------:R-:W-:Y:S01]  /*0950*/  ULOP3.LUT UR5, UR5, 0x1f, URZ, 0xc0, !UPT ;  /* 0x0000001f05057892 */ /* 0x000fe2000f8ec0ff */
[----:B------:R-:W-:Y:S01]  /*0960*/  @UP0 UMOV UR12, UR20 ;  /* 0x00000014000c0c82 */ /* 0x000fe20008000000 */
[----:B------:R-:W-:Y:S02]  /*0970*/  @UP6 UMOV UR12, UR21 ;  /* 0x00000015000c6c82 */ /* 0x000fe40008000000 */
[----:B------:R-:W-:-:S03]  /*0980*/  USHF.L.W.U32.HI UR6, UR8, UR5, UR6 ;  /* 0x0000000508067299 */ /* 0x000fc60008010e06 */
[----:B------:R-:W-:Y:S02]  /*0990*/  @UP4 UMOV UR12, UR7 ;  /* 0x00000007000c4c82 */ /* 0x000fe40008000000 */
[----:B------:R-:W-:-:S12]  /*09a0*/  USHF.L.W.U32.HI UR8, UR12, UR5, UR8 ;  /* 0x000000050c087299 */ /* 0x000fd80008010e08 */
.L_x_3:
[----:B------:R-:W-:Y:S02]  /*09b0*/  USHF.L.W.U32.HI UR5, UR8, 0x2, UR6 ;  /* 0x0000000208057899 */ /* 0x000fe40008010e06 */
[----:B------:R-:W-:Y:S02]  /*09c0*/  USHF.L.U32 UR8, UR8, 0x2, URZ ;  /* 0x0000000208087899 */ /* 0x000fe400080006ff */
[----:B------:R-:W-:Y:S02]  /*09d0*/  USHF.R.S32.HI UR7, URZ, 0x1f, UR5 ;  /* 0x0000001fff077899 */ /* 0x000fe40008011405 */
[----:B------:R-:W-:Y:S02]  /*09e0*/  USHF.R.U32.HI UR6, URZ, 0x1e, UR6 ;  /* 0x0000001eff067899 */ /* 0x000fe40008011606 */
[----:B------:R-:W-:Y:S02]  /*09f0*/  ULOP3.LUT UR13, UR7, UR5, URZ, 0x3c, !UPT ;  /* 0x00000005070d7292 */ /* 0x000fe4000f8e3cff */
[----:B------:R-:W-:-:S02]  /*0a00*/  ULOP3.LUT UR12, UR7, UR8, URZ, 0x3c, !UPT ;  /* 0x00000008070c7292 */ /* 0x000fc4000f8e3cff */
[----:B------:R-:W-:Y:S02]  /*0a10*/  UISETP.GE.AND UP0, UPT, UR11, URZ, UPT ;  /* 0x000000ff0b00728c */ /* 0x000fe4000bf06270 */
[----:B------:R-:W-:Y:S02]  /*0a20*/  ULEA.HI UR6, UR5, UR6, URZ, 0x1 ;  /* 0x0000000605067291 */ /* 0x000fe4000f8f08ff */
[----:B------:R-:W-:Y:S02]  /*0a30*/  ULOP3.LUT UR5, UR5, UR11, URZ, 0x3c, !UPT ;  /* 0x0000000b05057292 */ /* 0x000fe4000f8e3cff */
[----:B------:R-:W-:Y:S01]  /*0a40*/  UIADD3 UR7, UPT, UPT, -UR6, URZ, URZ ;  /* 0x000000ff06077290 */ /* 0x000fe2000fffe1ff */
[----:B------:R-:W0:Y:S01]  /*0a50*/  I2F.F64.S64 R14, UR12 ;  /* 0x0000000c000e7d12 */ /* 0x000e220008301c00 */
[----:B------:R-:W-:Y:S01]  /*0a60*/  UMOV UR12, 0x54442d19 ;  /* 0x54442d19000c7882 */ /* 0x000fe20000000000 */
[----:B------:R-:W-:Y:S01]  /*0a70*/  UMOV UR13, 0x3bf921fb ;  /* 0x3bf921fb000d7882 */ /* 0x000fe20000000000 */
[----:B------:R-:W-:-:S03]  /*0a80*/  ISETP.LE.AND P0, PT, RZ, UR5, PT ;  /* 0x00000005ff007c0c */ /* 0x000fc6000bf03270 */
[----:B------:R-:W-:Y:S02]  /*0a90*/  @!UP0 UMOV UR6, UR7 ;  /* 0x0000000700068c82 */ /* 0x000fe40008000000 */
[----:B------:R-:W-:Y:S01]  /*0aa0*/  IMAD.U32 R19, RZ, RZ, UR6 ;  /* 0x00000006ff137e24 */ /* 0x000fe2000f8e00ff */
[----:B0-----:R-:W-:-:S10]  /*0ab0*/  DMUL R14, R14, UR12 ;  /* 0x0000000c0e0e7c28 */ /* 0x001fd40008000000 */
[----:B------:R-:W0:Y:S02]  /*0ac0*/  F2F.F32.F64 R14, R14 ;  /* 0x0000000e000e7310 */ /* 0x000e240000301000 */
[----:B0-----:R-:W-:-:S07]  /*0ad0*/  FSEL R0, -R14, R14, !P0 ;  /* 0x0000000e0e007208 */ /* 0x001fce0004000100 */
.L_x_1:
[----:B------:R-:W-:Y:S01]  /*0ae0*/  MOV R16, 0x37cbac00 ;  /* 0x37cbac0000107802 */ /* 0x000fe20000000f00 */
[----:B------:R-:W-:Y:S01]  /*0af0*/  FMUL R11, R0, R0 ;  /* 0x00000000000b7220 */ /* 0x000fe20000400000 */
[----:B------:R-:W-:Y:S01]  /*0b00*/  LOP3.LUT R14, R19, 0x1, RZ, 0xc0, !PT ;  /* 0x00000001130e7812 */ /* 0x000fe200078ec0ff */
[----:B------:R-:W-:Y:S02]  /*0b10*/  IMAD.MOV.U32 R15, RZ, RZ, 0x3c0885e4 ;  /* 0x3c0885e4ff0f7424 */ /* 0x000fe400078e00ff */
[----:B------:R-:W-:Y:S01]  /*0b20*/  FFMA R18, R11, R16, -0.0013887860113754868507 ;  /* 0xbab607ed0b127423 */ /* 0x000fe20000000010 */
[----:B------:R-:W-:Y:S01]  /*0b30*/  ISETP.NE.U32.AND P1, PT, R14, 0x1, PT ;  /* 0x000000010e00780c */ /* 0x000fe20003f25070 */
[----:B------:R-:W-:Y:S01]  /*0b40*/  VIADD R19, R19, 0x1 ;  /* 0x0000000113137836 */ /* 0x000fe20000000000 */
[----:B------:R-:W-:Y:S02]  /*0b50*/  MOV R14, 0x3e2aaaa8 ;  /* 0x3e2aaaa8000e7802 */ /* 0x000fe40000000f00 */
[----:B------:R-:W-:-:S02]  /*0b60*/  FSEL R18, R18, -0.00019574658654164522886, P1 ;  /* 0xb94d415312127808 */ /* 0x000fc40000800000 */
[----:B------:R-:W-:Y:S02]  /*0b70*/  FSEL R20, R15, 0.041666727513074874878, !P1 ;  /* 0x3d2aaabb0f147808 */ /* 0x000fe40004800000 */
[----:B------:R-:W-:Y:S02]  /*0b80*/  FSEL R0, R0, 1, !P1 ;  /* 0x3f80000000007808 */ /* 0x000fe40004800000 */
[----:B------:R-:W-:Y:S01]  /*0b90*/  FSEL R21, -R14, -0.4999999701976776123, !P1 ;  /* 0xbeffffff0e157808 */ /* 0x000fe20004800100 */
[----:B------:R-:W-:Y:S01]  /*0ba0*/  FFMA R18, R11, R18, R20 ;  /* 0x000000120b127223 */ /* 0x000fe20000000014 */
[----:B------:R-:W-:Y:S02]  /*0bb0*/  FSETP.GE.AND P1, PT, |R12|, 105615, PT ;  /* 0x47ce47800c00780b */ /* 0x000fe40003f26200 */
[----:B------:R-:W-:Y:S01]  /*0bc0*/  LOP3.LUT P0, RZ, R19, 0x2, RZ, 0xc0, !PT ;  /* 0x0000000213ff7812 */ /* 0x000fe2000780c0ff */
[C---:B------:R-:W-:Y:S01]  /*0bd0*/  FFMA R19, R11.reuse, R0, RZ ;  /* 0x000000000b137223 */ /* 0x040fe200000000ff */
[----:B------:R-:W-:-:S04]  /*0be0*/  FFMA R11, R11, R18, R21 ;  /* 0x000000120b0b7223 */ /* 0x000fc80000000015 */
[----:B------:R-:W-:-:S07]  /*0bf0*/  FFMA R11, R19, R11, R0 ;  /* 0x0000000b130b7223 */ /* 0x000fce0000000000 */
[----:B------:R-:W-:Y:S01]  /*0c00*/  @P0 FADD R11, RZ, -R11 ;  /* 0x8000000bff0b0221 */ /* 0x000fe20000000000 */
[----:B------:R-:W-:Y:S06]  /*0c10*/  @!P1 BRA `(.L_x_4) ;  /* 0x0000000400709947 */ /* 0x000fec0003800000 */
[----:B------:R-:W-:-:S13]  /*0c20*/  FSETP.NEU.AND P0, PT, |R12|, +INF , PT ;  /* 0x7f8000000c00780b */ /* 0x000fda0003f0d200 */
[----:B------:R-:W-:Y:S01]  /*0c30*/  @!P0 FMUL R13, RZ, -R12 ;  /* 0x8000000cff0d8220 */ /* 0x000fe20000400000 */
[----:B------:R-:W-:Y:S01]  /*0c40*/  @!P0 IMAD.MOV.U32 R17, RZ, RZ, RZ ;  /* 0x000000ffff118224 */ /* 0x000fe200078e00ff */
[----:B------:R-:W-:Y:S06]  /*0c50*/  @!P0 BRA `(.L_x_4) ;  /* 0x0000000400608947 */ /* 0x000fec0003800000 */
[----:B------:R-:W0:Y:S01]  /*0c60*/  LDC.64 R18, c[0x4][RZ] ;  /* 0x01000000ff127b82 */ /* 0x000e220000000a00 */
[----:B------:R-:W-:Y:S01]  /*0c70*/  USHF.L.U32 UR5, UR11, 0x8, URZ ;  /* 0x000000080b057899 */ /* 0x000fe200080006ff */
[----:B------:R-:W-:Y:S01]  /*0c80*/  UMOV UR6, URZ ;  /* 0x000000ff00067c82 */ /* 0x000fe20008000000 */
[----:B------:R-:W-:Y:S02]  /*0c90*/  UMOV UR7, URZ ;  /* 0x000000ff00077c82 */ /* 0x000fe40008000000 */
[----:B------:R-:W-:-:S03]  /*0ca0*/  ULOP3.LUT UR16, UR5, 0x80000000, URZ, 0xfc, !UPT ;  /* 0x8000000005107892 */ /* 0x000fc6000f8efcff */
[----:B------:R-:W-:-:S09]  /*0cb0*/  UMOV UR5, URZ ;  /* 0x000000ff00057c82 */ /* 0x000fd20008000000 */
.L_x_5:
[----:B------:R-:W-:-:S05]  /*0cc0*/  MOV R13, UR5 ;  /* 0x00000005000d7c02 */ /* 0x000fca0008000f00 */
[----:B0-----:R-:W-:-:S06]  /*0cd0*/  IMAD.WIDE.U32 R12, R13, 0x4, R18 ;  /* 0x000000040d0c7825 */ /* 0x001fcc00078e0012 */
[----:B------:R-:W2:Y:S01]  /*0ce0*/  LDG.E.CONSTANT R12, desc[UR14][R12.64] ;  /* 0x0000000e0c0c7981 */ /* 0x000ea2000c1e9900 */
[----:B------:R-:W-:Y:S02]  /*0cf0*/  USHF.L.U32 UR8, UR5, 0x2, URZ ;  /* 0x0000000205087899 */ /* 0x000fe400080006ff */
[----:B------:R-:W-:Y:S02]  /*0d00*/  UIADD3 UR5, UPT, UPT, UR5, 0x1, URZ ;  /* 0x0000000105057890 */ /* 0x000fe4000fffe0ff */
[----:B------:R-:W-:Y:S02]  /*0d10*/  UISETP.EQ.AND UP0, UPT, UR8, URZ, UPT ;  /* 0x000000ff0800728c */ /* 0x000fe4000bf02270 */
[----:B------:R-:W-:Y:S02]  /*0d20*/  UISETP.EQ.AND UP5, UPT, UR8, 0x4, UPT ;  /* 0x000000040800788c */ /* 0x000fe4000bfa2270 */
[----:B------:R-:W-:Y:S02]  /*0d30*/  UISETP.EQ.AND UP4, UPT, UR8, 0x8, UPT ;  /* 0x000000080800788c */ /* 0x000fe4000bf82270 */
[----:B------:R-:W-:-:S02]  /*0d40*/  UISETP.EQ.AND UP3, UPT, UR8, 0xc, UPT ;  /* 0x0000000c0800788c */ /* 0x000fc4000bf62270 */
[----:B------:R-:W-:Y:S02]  /*0d50*/  UISETP.EQ.AND UP2, UPT, UR8, 0x10, UPT ;  /* 0x000000100800788c */ /* 0x000fe4000bf42270 */
[----:B------:R-:W-:Y:S01]  /*0d60*/  UISETP.EQ.AND UP1, UPT, UR8, 0x14, UPT ;  /* 0x000000140800788c */ /* 0x000fe2000bf22270 */
[----:B--2---:R-:W-:-:S13]  /*0d70*/  R2UR UR12, R12 ;  /* 0x000000000c0c72ca */ /* 0x004fda00000e0000 */
[----:B------:R-:W-:-:S04]  /*0d80*/  UIMAD.WIDE.U32 UR12, UR12, UR16, URZ ;  /* 0x000000100c0c72a5 */ /* 0x000fc8000f8e00ff */
[----:B------:R-:W-:-:S04]  /*0d90*/  UIADD3 UR8, UP6, UPT, UR12, UR6, URZ ;  /* 0x000000060c087290 */ /* 0x000fc8000ffde0ff */
[----:B------:R-:W-:Y:S02]  /*0da0*/  UIADD3.X UR6, UPT, UPT, UR13, UR7, URZ, UP6, !UPT ;  /* 0x000000070d067290 */ /* 0x000fe4000b7fe4ff */
[----:B------:R-:W-:Y:S01]  /*0db0*/  UISETP.NE.AND UP6, UPT, UR5, 0x6, UPT ;  /* 0x000000060500788c */ /* 0x000fe2000bfc5270 */
[----:B------:R-:W-:Y:S01]  /*0dc0*/  @UP0 UMOV UR10, UR8 ;  /* 0x00000008000a0c82 */ /* 0x000fe20008000000 */
[----:B------:R-:W-:Y:S01]  /*0dd0*/  @UP5 UMOV UR17, UR8 ;  /* 0x0000000800115c82 */ /* 0x000fe20008000000 */
[----:B------:R-:W-:Y:S01]  /*0de0*/  @UP4 UMOV UR18, UR8 ;  /* 0x0000000800124c82 */ /* 0x000fe20008000000 */
[----:B------:R-:W-:Y:S01]  /*0df0*/  @UP3 UMOV UR19, UR8 ;  /* 0x0000000800133c82 */ /* 0x000fe20008000000 */
[----:B------:R-:W-:Y:S01]  /*0e00*/  @UP2 UMOV UR20, UR8 ;  /* 0x0000000800142c82 */ /* 0x000fe20008000000 */
[----:B------:R-:W-:-:S03]  /*0e10*/  @UP1 UMOV UR21, UR8 ;  /* 0x0000000800151c82 */ /* 0x000fc60008000000 */
        /* <DEDUP_REMOVED lines=41> */
.L_x_6:
        /* <DEDUP_REMOVED lines=19> */
.L_x_4:
[----:B------:R-:W-:Y:S01]  /*11e0*/  FMUL R19, R13, R13 ;  /* 0x0000000d0d137220 */ /* 0x000fe20000400000 */
[C---:B------:R-:W-:Y:S01]  /*11f0*/  LOP3.LUT R0, R17.reuse, 0x1, RZ, 0xc0, !PT ;  /* 0x0000000111007812 */ /* 0x040fe200078ec0ff */
[----:B------:R-:W-:Y:S01]  /*1200*/  UMOV UR6, 0x0 ;  /* 0x0000000000067882 */ /* 0x000fe20000000000 */
[----:B------:R-:W-:Y:S01]  /*1210*/  LOP3.LUT P1, RZ, R17, 0x2, RZ, 0xc0, !PT ;  /* 0x0000000211ff7812 */ /* 0x000fe2000782c0ff */
[----:B------:R-:W-:Y:S01]  /*1220*/  FFMA R16, R19, R16, -0.0013887860113754868507 ;  /* 0xbab607ed13107423 */ /* 0x000fe20000000010 */
[----:B------:R-:W-:Y:S01]  /*1230*/  ISETP.NE.U32.AND P0, PT, R0, 0x1, PT ;  /* 0x000000010000780c */ /* 0x000fe20003f05070 */
[----:B------:R-:W-:Y:S01]  /*1240*/  IMAD.MOV.U32 R17, RZ, RZ, 0x3ee4f8b5 ;  /* 0x3ee4f8b5ff117424 */ /* 0x000fe200078e00ff */
[----:B------:R-:W-:Y:S01]  /*1250*/  UMOV UR7, 0x3fe00000 ;  /* 0x3fe0000000077882 */ /* 0x000fe20000000000 */
[----:B------:R-:W-:Y:S01]  /*1260*/  BSSY.RECONVERGENT B0, `(.L_x_0) ;  /* 0x0000027000007945 */ /* 0x000fe20003800200 */
[----:B------:R-:W-:Y:S02]  /*1270*/  FSEL R12, R15, 0.041666727513074874878, P0 ;  /* 0x3d2aaabb0f0c7808 */ /* 0x000fe40000000000 */
[----:B------:R-:W-:-:S02]  /*1280*/  FSEL R16, R16, -0.00019574658654164522886, !P0 ;  /* 0xb94d415310107808 */ /* 0x000fc40004000000 */
[----:B------:R-:W-:Y:S02]  /*1290*/  FSEL R0, R13, 1, P0 ;  /* 0x3f8000000d007808 */ /* 0x000fe40000000000 */
[----:B------:R-:W-:Y:S01]  /*12a0*/  FSEL R15, -R14, -0.4999999701976776123, P0 ;  /* 0xbeffffff0e0f7808 */ /* 0x000fe20000000100 */
[C---:B------:R-:W-:Y:S01]  /*12b0*/  FFMA R12, R19.reuse, R16, R12 ;  /* 0x00000010130c7223 */ /* 0x040fe2000000000c */
[----:B------:R-:W-:Y:S01]  /*12c0*/  MOV R16, 0x80000000 ;  /* 0x8000000000107802 */ /* 0x000fe20000000f00 */
[C---:B------:R-:W-:Y:S02]  /*12d0*/  FFMA R13, R19.reuse, R0, RZ ;  /* 0x00000000130d7223 */ /* 0x040fe400000000ff */
[----:B------:R-:W-:-:S03]  /*12e0*/  FFMA R12, R19, R12, R15 ;  /* 0x0000000c130c7223 */ /* 0x000fc6000000000f */
[----:B------:R-:W-:Y:S01]  /*12f0*/  DFMA R2, R2, UR6, R16 ;  /* 0x0000000602027c2b */ /* 0x000fe20008000010 */
[----:B------:R-:W-:Y:S02]  /*1300*/  FFMA R0, R13, R12, R0 ;  /* 0x0000000c0d007223 */ /* 0x000fe40000000000 */
[----:B-----5:R-:W0:Y:S02]  /*1310*/  F2F.F64.F32 R12, R10 ;  /* 0x0000000a000c7310 */ /* 0x020e240000201800 */
[----:B------:R-:W-:-:S04]  /*1320*/  @P1 FADD R0, RZ, -R0 ;  /* 0x80000000ff001221 */ /* 0x000fc80000000000 */
[----:B------:R-:W-:-:S04]  /*1330*/  FMUL R14, R8, R0 ;  /* 0x00000000080e7220 */ /* 0x000fc80000400000 */
[C---:B------:R-:W-:Y:S01]  /*1340*/  FFMA R14, R9.reuse, R11, R14 ;  /* 0x0000000b090e7223 */ /* 0x040fe2000000000e */
[----:B------:R-:W-:-:S04]  /*1350*/  FMUL R9, R9, R0 ;  /* 0x0000000009097220 */ /* 0x000fc80000400000 */
[----:B------:R-:W-:Y:S01]  /*1360*/  FFMA R9, R8, R11, -R9 ;  /* 0x0000000b08097223 */ /* 0x000fe20000000809 */
[----:B------:R-:W1:Y:S01]  /*1370*/  F2F.F64.F32 R14, |R14| ;  /* 0x4000000e000e7310 */ /* 0x000e620000201800 */
[----:B0-----:R-:W-:-:S07]  /*1380*/  DFMA R12, R12, UR6, R16 ;  /* 0x000000060c0c7c2b */ /* 0x001fce0008000010 */
[----:B------:R-:W0:Y:S01]  /*1390*/  F2F.F64.F32 R8, |R9| ;  /* 0x4000000900087310 */ /* 0x000e220000201800 */
[----:B-1----:R-:W-:-:S06]  /*13a0*/  DSETP.GT.AND P0, PT, R12, R14, PT ;  /* 0x0000000e0c00722a */ /* 0x002fcc0003f04000 */
[----:B0-----:R-:W-:-:S14]  /*13b0*/  DSETP.GT.AND P0, PT, R2, R8, P0 ;  /* 0x000000080200722a */ /* 0x001fdc0000704000 */
[----:B------:R-:W-:Y:S05]  /*13c0*/  @!P0 BRA `(.L_x_7) ;  /* 0x0000000000408947 */ /* 0x000fea0003800000 */
[----:B------:R-:W0:Y:S01]  /*13d0*/  S2R R2, SR_LANEID ;  /* 0x0000000000027919 */ /* 0x000e220000000000 */
[----:B------:R-:W1:Y:S01]  /*13e0*/  S2UR UR6, SR_CTAID.Y ;  /* 0x00000000000679c3 */ /* 0x000e620000002600 */
[----:B------:R-:W-:Y:S01]  /*13f0*/  VOTEU.ANY UR5, UPT, PT ;  /* 0x0000000000057886 */ /* 0x000fe200038e0100 */
[----:B------:R-:W-:Y:S01]  /*1400*/  MOV R13, UR4 ;  /* 0x00000004000d7c02 */ /* 0x000fe20008000f00 */
[----:B------:R-:W2:Y:S04]  /*1410*/  POPC R9, UR5 ;  /* 0x0000000500097d09 */ /* 0x000ea80008000000 */
[----:B------:R3:W-:Y:S01]  /*1420*/  STG.E desc[UR14][R4.64], R13 ;  /* 0x0000000d04007986 */ /* 0x0007e2000c10190e */
[----:B------:R-:W1:Y:S08]  /*1430*/  LDC R0, c[0x0][0x3ac] ;  /* 0x0000eb00ff007b82 */ /* 0x000e700000000800 */
[----:B------:R-:W4:Y:S01]  /*1440*/  LDC.64 R10, c[0x0][0x3c0] ;  /* 0x0000f000ff0a7b82 */ /* 0x000f220000000a00 */
[----:B-1----:R-:W-:Y:S01]  /*1450*/  IMAD R3, R0, UR6, RZ ;  /* 0x0000000600037c24 */ /* 0x002fe2000f8e02ff */
[----:B------:R-:W-:-:S04]  /*1460*/  UFLO.U32 UR6, UR5 ;  /* 0x00000005000672bd */ /* 0x000fc800080e0000 */
[C---:B------:R-:W-:Y:S02]  /*1470*/  IADD3 R0, P1, PT, R3.reuse, UR4, RZ ;  /* 0x0000000403007c10 */ /* 0x040fe4000ff3e0ff */
[----:B0-----:R-:W-:Y:S02]  /*1480*/  ISETP.EQ.U32.AND P0, PT, R2, UR6, PT ;  /* 0x0000000602007c0c */ /* 0x001fe4000bf02070 */
[----:B------:R-:W-:Y:S02]  /*1490*/  LEA.HI.X.SX32 R3, R3, RZ, 0x1, P1 ;  /* 0x000000ff03037211 */ /* 0x000fe400008f0eff */
[----:B----4-:R-:W-:-:S04]  /*14a0*/  LEA R2, P1, R0, R10, 0x2 ;  /* 0x0000000a00027211 */ /* 0x010fc800078210ff */
[----:B------:R-:W-:-:S05]  /*14b0*/  LEA.HI.X R3, R0, R11, R3, 0x2, P1 ;  /* 0x0000000b00037211 */ /* 0x000fca00008f1403 */
[----:B--2---:R3:W-:Y:S04]  /*14c0*/  @P0 REDG.E.ADD.STRONG.GPU desc[UR14][R2.64], R9 ;  /* 0x000000090200098e */ /* 0x0047e8000c12e10e */
.L_x_7:
[----:B------:R-:W-:Y:S05]  /*14d0*/  BSYNC.RECONVERGENT B0 ;  /* 0x0000000000007941 */ /* 0x000fea0003800200 */
.L_x_0:
[----:B------:R-:W0:Y:S01]  /*14e0*/  LDCU UR5, c[0x0][0x3ac] ;  /* 0x00007580ff0577ac */ /* 0x000e220008000800 */
[----:B------:R-:W-:-:S04]  /*14f0*/  UIADD3 UR4, UPT, UPT, UR4, 0x1, URZ ;  /* 0x0000000104047890 */ /* 0x000fc8000fffe0ff */
[----:B0-----:R-:W-:-:S09]  /*1500*/  UISETP.NE.AND UP0, UPT, UR4, UR5, UPT ;  /* 0x000000050400728c */ /* 0x001fd2000bf05270 */
[----:B------:R-:W-:Y:S05]  /*1510*/  BRA.U UP0, `(.L_x_8) ;  /* 0xffffffed006c7547 */ /* 0x000fea000b83ffff */
[----:B------:R-:W-:Y:S05]  /*1520*/  EXIT ;  /* 0x000000000000794d */ /* 0x000fea0003800000 */
.L_x_9:
[----:B------:R-:W-:-:S00]  /*1530*/  BRA `(.L_x_9) ;  /* 0xfffffffc00fc7947 */ /* 0x000fc0000383ffff */
[----:B------:R-:W-:-:S00]  /*1540*/  NOP ;  /* 0x0000000000007918 */ /* 0x000fc00000000000 */
        /* <DEDUP_REMOVED lines=11> */
.L_x_173:


//--------------------- .text._Z29build_view_index_part2_kerneliiiPKfPiS1_S1_Pf --------------------------
	.section	.text._Z29build_view_index_part2_kerneliiiPKfPiS1_S1_Pf,"ax",@progbits
	.align	128
        .global         _Z29build_view_index_part2_kerneliiiPKfPiS1_S1_Pf
        .type           _Z29build_view_index_part2_kerneliiiPKfPiS1_S1_Pf,@function
        .size           _Z29build_view_index_part2_kerneliiiPKfPiS1_S1_Pf,(.L_x_167 - _Z29build_view_index_part2_kerneliiiPKfPiS1_S1_Pf)
        .other          _Z29build_view_index_part2_kerneliiiPKfPiS1_S1_Pf,@"STO_CUDA_ENTRY STV_DEFAULT"
_Z29build_view_index_part2_kerneliiiPKfPiS1_S1_Pf:
.text._Z29build_view_index_part2_kerneliiiPKfPiS1_S1_Pf:
[----:B------:R-:W-:Y:S01]  /*0000*/  LDC R1, c[0x0][0x37c] ;  /* 0x0000df00ff017b82 */ /* 0x000fe20000000800 */
[----:B------:R-:W0:Y:S07]  /*0010*/  S2R R3, SR_TID.X ;  /* 0x0000000000037919 */ /* 0x000e2e0000002100 */
[----:B------:R-:W0:Y:S08]  /*0020*/  S2UR UR4, SR_CTAID.X ;  /* 0x00000000000479c3 */ /* 0x000e300000002500 */
[----:B------:R-:W0:Y:S08]  /*0030*/  LDC R0, c[0x0][0x360] ;  /* 0x0000d800ff007b82 */ /* 0x000e300000000800 */
[----:B------:R-:W1:Y:S08]  /*0040*/  LDC.64 R4, c[0x0][0x380] ;  /* 0x0000e000ff047b82 */ /* 0x000e700000000a00 */
[----:B------:R-:W2:Y:S01]  /*0050*/  S2UR UR6, SR_CTAID.Y ;  /* 0x00000000000679c3 */ /* 0x000ea20000002600 */
[----:B0-----:R-:W-:-:S05]  /*0060*/  IMAD R0, R0, UR4, R3 ;  /* 0x0000000400007c24 */ /* 0x001fca000f8e0203 */
[----:B-1----:R-:W-:-:S04]  /*0070*/  ISETP.GE.AND P0, PT, R0, R5, PT ;  /* 0x000000050000720c */ /* 0x002fc80003f06270 */
[----:B--2---:R-:W-:-:S13]  /*0080*/  ISETP.LE.OR P0, PT, R4, UR6, P0 ;  /* 0x0000000604007c0c */ /* 0x004fda0008703670 */
[----:B------:R-:W-:Y:S05]  /*0090*/  @P0 EXIT ;  /* 0x000000000000094d */ /* 0x000fea0003800000 */
[----:B------:R-:W0:Y:S01]  /*00a0*/  LDCU.64 UR8, c[0x0][0x398] ;  /* 0x00007300ff0877ac */ /* 0x000e220008000a00 */
[----:B------:R-:W-:Y:S01]  /*00b0*/  IMAD R3, R5, UR6, RZ ;  /* 0x0000000605037c24 */ /* 0x000fe2000f8e02ff */
[----:B------:R-:W-:Y:S01]  /*00c0*/  SHF.R.S32.HI R2, RZ, 0x1f, R0 ;  /* 0x0000001fff027819 */ /* 0x000fe20000011400 */
[----:B------:R-:W1:Y:S01]  /*00d0*/  LDC.64 R6, c[0x0][0x390] ;  /* 0x0000e400ff067b82 */ /* 0x000e620000000a00 */
[----:B------:R-:W2:Y:S02]  /*00e0*/  LDCU.64 UR4, c[0x0][0x358] ;  /* 0x00006b00ff0477ac */ /* 0x000ea40008000a00 */
[----:B------:R-:W-:-:S04]  /*00f0*/  IADD3 R5, P0, PT, R0, R3, RZ ;  /* 0x0000000300057210 */ /* 0x000fc80007f1e0ff */
[----:B------:R-:W-:Y:S02]  /*0100*/  LEA.HI.X.SX32 R2, R3, R2, 0x1, P0 ;  /* 0x0000000203027211 */ /* 0x000fe400000f0eff */
[----:B0-----:R-:W-:-:S04]  /*0110*/  LEA R4, P0, R5, UR8, 0x2 ;  /* 0x0000000805047c11 */ /* 0x001fc8000f8010ff */
[----:B------:R-:W-:Y:S02]  /*0120*/  LEA.HI.X R5, R5, UR9, R2, 0x2, P0 ;  /* 0x0000000905057c11 */ /* 0x000fe400080f1402 */
[----:B------:R-:W0:Y:S03]  /*0130*/  LDC R2, c[0x0][0x388] ;  /* 0x0000e200ff027b82 */ /* 0x000e260000000800 */
[----:B--2---:R-:W2:Y:S01]  /*0140*/  LDG.E R11, desc[UR4][R4.64] ;  /* 0x00000004040b7981 */ /* 0x004ea2000c1e1900 */
[----:B------:R-:W-:-:S04]  /*0150*/  IMAD.IADD R3, R0, 0x1, R3 ;  /* 0x0000000100037824 */ /* 0x000fc800078e0203 */
[----:B------:R-:W-:-:S04]  /*0160*/  IMAD R9, R3, 0x5, RZ ;  /* 0x0000000503097824 */ /* 0x000fc800078e02ff */
[----:B-1----:R-:W-:-:S04]  /*0170*/  IMAD.WIDE R6, R9, 0x4, R6 ;  /* 0x0000000409067825 */ /* 0x002fc800078e0206 */
[----:B0-----:R-:W-:Y:S01]  /*0180*/  IMAD R2, R2, UR6, RZ ;  /* 0x0000000602027c24 */ /* 0x001fe2000f8e02ff */
[----:B--2---:R-:W-:-:S13]  /*0190*/  ISETP.NE.AND P0, PT, R11, -0x1, PT ;  /* 0xffffffff0b00780c */ /* 0x004fda0003f05270 */
[----:B------:R-:W-:Y:S05]  /*01a0*/  @!P0 EXIT ;  /* 0x000000000000894d */ /* 0x000fea0003800000 */
[----:B------:R-:W2:Y:S01]  /*01b0*/  LDG.E R13, desc[UR4][R6.64] ;  /* 0x00000004060d7981 */ /* 0x000ea2000c1e1900 */
[----:B------:R-:W0:Y:S08]  /*01c0*/  LDC.64 R8, c[0x0][0x3a0] ;  /* 0x0000e800ff087b82 */ /* 0x000e300000000a00 */
[----:B------:R-:W1:Y:S01]  /*01d0*/  LDC.64 R4, c[0x0][0x3b0] ;  /* 0x0000ec00ff047b82 */ /* 0x000e620000000a00 */
[----:B0-----:R-:W-:-:S06]  /*01e0*/  IMAD.WIDE R8, R3, 0x4, R8 ;  /* 0x0000000403087825 */ /* 0x001fcc00078e0208 */
[----:B------:R0:W5:Y:S01]  /*01f0*/  LDG.E R9, desc[UR4][R8.64] ;  /* 0x0000000408097981 */ /* 0x000162000c1e1900 */
[----:B-1----:R-:W-:-:S05]  /*0200*/  IMAD.WIDE R4, R11, 0x4, R4 ;  /* 0x000000040b047825 */ /* 0x002fca00078e0204 */
[----:B------:R-:W3:Y:S04]  /*0210*/  LDG.E R10, desc[UR4][R4.64] ;  /* 0x00000004040a7981 */ /* 0x000ee8000c1e1900 */
[----:B--2---:R1:W-:Y:S04]  /*0220*/  REDG.E.ADD.F32.FTZ.RN.STRONG.GPU desc[UR4][R4.64+0x4], R13 ;  /* 0x0000040d040079a6 */ /* 0x0043e8000c12f304 */
[----:B------:R-:W2:Y:S01]  /*0230*/  LDG.E R11, desc[UR4][R6.64+0x4] ;  /* 0x00000404060b7981 */ /* 0x000ea2000c1e1900 */
[----:B---3--:R-:W3:Y:S03]  /*0240*/  F2I.TRUNC.NTZ R3, R10 ;  /* 0x0000000a00037305 */ /* 0x008ee6000020f100 */
[----:B--2---:R1:W-:Y:S04]  /*0250*/  REDG.E.ADD.F32.FTZ.RN.STRONG.GPU desc[UR4][R4.64+0x8], R11 ;  /* 0x0000080b040079a6 */ /* 0x0043e8000c12f304 */
[----:B------:R-:W2:Y:S01]  /*0260*/  LDG.E R0, desc[UR4][R6.64] ;  /* 0x0000000406007981 */ /* 0x000ea2000c1e1900 */
[----:B---3--:R-:W-:-:S04]  /*0270*/  I2FP.F32.S32 R3, R3 ;  /* 0x0000000300037245 */ /* 0x008fc80000201400 */
[----:B------:R-:W3:Y:S01]  /*0280*/  MUFU.RCP R12, R3 ;  /* 0x00000003000c7308 */ /* 0x000ee20000001000 */
[----:B------:R-:W-:Y:S01]  /*0290*/  BSSY.RECONVERGENT B0, `(.L_x_10) ;  /* 0x000000b000007945 */ /* 0x000fe20003800200 */
[----:B---3--:R-:W-:-:S04]  /*02a0*/  FFMA R15, -R3, R12, 1 ;  /* 0x3f800000030f7423 */ /* 0x008fc8000000010c */
[----:B------:R-:W-:Y:S02]  /*02b0*/  FFMA R15, R12, R15, R12 ;  /* 0x0000000f0c0f7223 */ /* 0x000fe4000000000c */
[----:B--2---:R-:W2:Y:S02]  /*02c0*/  FCHK P0, R0, R3 ;  /* 0x0000000300007302 */ /* 0x004ea40000000000 */
[----:B0-----:R-:W-:-:S04]  /*02d0*/  FFMA R8, R0, R15, RZ ;  /* 0x0000000f00087223 */ /* 0x001fc800000000ff */
[----:B------:R-:W-:-:S04]  /*02e0*/  FFMA R12, -R3, R8, R0 ;  /* 0x00000008030c7223 */ /* 0x000fc80000000100 */
[----:B------:R-:W-:Y:S01]  /*02f0*/  FFMA R15, R15, R12, R8 ;  /* 0x0000000c0f0f7223 */ /* 0x000fe20000000008 */
[----:B-12---:R-:W-:Y:S06]  /*0300*/  @!P0 BRA `(.L_x_11) ;  /* 0x00000000000c8947 */ /* 0x006fec0003800000 */
[----:B------:R-:W-:-:S07]  /*0310*/  MOV R8, 0x330 ;  /* 0x0000033000087802 */ /* 0x000fce0000000f00 */
[----:B-----5:R-:W-:Y:S05]  /*0320*/  CALL.REL.NOINC `($__internal_1_$__cuda_sm3x_div_rn_noftz_f32_slowpath) ;  /* 0x0000000400847944 */ /* 0x020fea0003c00000 */
[----:B------:R-:W-:-:S07]  /*0330*/  IMAD.MOV.U32 R15, RZ, RZ, R0 ;  /* 0x000000ffff0f7224 */ /* 0x000fce00078e0000 */
.L_x_11:
[----:B------:R-:W-:Y:S05]  /*0340*/  BSYNC.RECONVERGENT B0 ;  /* 0x0000000000007941 */ /* 0x000fea0003800200 */
.L_x_10:
[----:B------:R0:W-:Y:S04]  /*0350*/  REDG.E.ADD.F32.FTZ.RN.STRONG.GPU desc[UR4][R4.64+0xc], R15 ;  /* 0x00000c0f040079a6 */ /* 0x0001e8000c12f304 */
[----:B------:R-:W2:Y:S01]  /*0360*/  LDG.E R6, desc[UR4][R6.64+0x4] ;  /* 0x0000040406067981 */ /* 0x000ea2000c1e1900 */
[----:B------:R-:W1:Y:S01]  /*0370*/  MUFU.RCP R0, R3 ;  /* 0x0000000300007308 */ /* 0x000e620000001000 */
[----:B------:R-:W-:Y:S01]  /*0380*/  BSSY.RECONVERGENT B0, `(.L_x_12) ;  /* 0x000000c000007945 */ /* 0x000fe20003800200 */
[----:B-1----:R-:W-:-:S04]  /*0390*/  FFMA R11, -R3, R0, 1 ;  /* 0x3f800000030b7423 */ /* 0x002fc80000000100 */
[----:B------:R-:W-:Y:S02]  /*03a0*/  FFMA R0, R0, R11, R0 ;  /* 0x0000000b00007223 */ /* 0x000fe40000000000 */
[----:B--2---:R-:W1:Y:S02]  /*03b0*/  FCHK P0, R6, R3 ;  /* 0x0000000306007302 */ /* 0x004e640000000000 */
[----:B------:R-:W-:-:S04]  /*03c0*/  FFMA R11, R0, R6, RZ ;  /* 0x00000006000b7223 */ /* 0x000fc800000000ff */
[----:B------:R-:W-:-:S04]  /*03d0*/  FFMA R8, -R3, R11, R6 ;  /* 0x0000000b03087223 */ /* 0x000fc80000000106 */
[----:B------:R-:W-:Y:S01]  /*03e0*/  FFMA R11, R0, R8, R11 ;  /* 0x00000008000b7223 */ /* 0x000fe2000000000b */
[----:B01----:R-:W-:Y:S06]  /*03f0*/  @!P0 BRA `(.L_x_13) ;  /* 0x0000000000108947 */ /* 0x003fec0003800000 */
[----:B------:R-:W-:Y:S01]  /*0400*/  IMAD.MOV.U32 R0, RZ, RZ, R6 ;  /* 0x000000ffff007224 */ /* 0x000fe200078e0006 */
[----:B------:R-:W-:-:S07]  /*0410*/  MOV R8, 0x430 ;  /* 0x0000043000087802 */ /* 0x000fce0000000f00 */
[----:B-----5:R-:W-:Y:S05]  /*0420*/  CALL.REL.NOINC `($__internal_1_$__cuda_sm3x_div_rn_noftz_f32_slowpath) ;  /* 0x0000000400447944 */ /* 0x020fea0003c00000 */
[----:B------:R-:W-:-:S07]  /*0430*/  IMAD.MOV.U32 R11, RZ, RZ, R0 ;  /* 0x000000ffff0b7224 */ /* 0x000fce00078e0000 */
.L_x_13:
[----:B------:R-:W-:Y:S05]  /*0440*/  BSYNC.RECONVERGENT B0 ;  /* 0x0000000000007941 */ /* 0x000fea0003800200 */
.L_x_12:
[----:B-----5:R-:W-:Y:S01]  /*0450*/  ISETP.GE.AND P0, PT, R9, RZ, PT ;  /* 0x000000ff0900720c */ /* 0x020fe20003f06270 */
[----:B------:R0:W-:-:S12]  /*0460*/  REDG.E.ADD.F32.FTZ.RN.STRONG.GPU desc[UR4][R4.64+0x10], R11 ;  /* 0x0000100b040079a6 */ /* 0x0001d8000c12f304 */
[----:B0-----:R-:W-:Y:S05]  /*0470*/  @!P0 EXIT ;  /* 0x000000000000894d */ /* 0x001fea0003800000 */
[----:B------:R-:W0:Y:S01]  /*0480*/  LDCU.64 UR6, c[0x0][0x3a8] ;  /* 0x00007500ff0677ac */ /* 0x000e220008000a00 */
[----:B------:R-:W-:-:S04]  /*0490*/  IADD3 R9, P0, PT, R2, R9, RZ ;  /* 0x0000000902097210 */ /* 0x000fc80007f1e0ff */
[----:B------:R-:W-:Y:S02]  /*04a0*/  LEA.HI.X.SX32 R0, R2, RZ, 0x1, P0 ;  /* 0x000000ff02007211 */ /* 0x000fe400000f0eff */
[----:B0-----:R-:W-:-:S04]  /*04b0*/  LEA R2, P0, R9, UR6, 0x2 ;  /* 0x0000000609027c11 */ /* 0x001fc8000f8010ff */
[----:B------:R-:W-:-:S05]  /*04c0*/  LEA.HI.X R3, R9, UR7, R0, 0x2, P0 ;  /* 0x0000000709037c11 */ /* 0x000fca00080f1400 */
[----:B------:R-:W2:Y:S02]  /*04d0*/  LDG.E R2, desc[UR4][R2.64] ;  /* 0x0000000402027981 */ /* 0x000ea4000c1e1900 */
[----:B--2---:R-:W-:-:S13]  /*04e0*/  ISETP.GE.AND P0, PT, R2, 0x1, PT ;  /* 0x000000010200780c */ /* 0x004fda0003f06270 */
[----:B------:R-:W-:Y:S05]  /*04f0*/  @!P0 EXIT ;  /* 0x000000000000894d */ /* 0x000fea0003800000 */
[----:B------:R-:W-:Y:S01]  /*0500*/  I2FP.F32.U32 R0, R2 ;  /* 0x0000000200007245 */ /* 0x000fe20000201000 */
[----:B------:R-:W-:Y:S04]  /*0510*/  BSSY.RECONVERGENT B0, `(.L_x_14) ;  /* 0x000000c000007945 */ /* 0x000fe80003800200 */
[----:B------:R-:W-:-:S05]  /*0520*/  VIADD R2, R0, 0x1800000 ;  /* 0x0180000000027836 */ /* 0x000fca0000000000 */
[----:B------:R-:W-:-:S04]  /*0530*/  LOP3.LUT R2, R2, 0x7f800000, RZ, 0xc0, !PT ;  /* 0x7f80000002027812 */ /* 0x000fc800078ec0ff */
[----:B------:R-:W-:-:S13]  /*0540*/  ISETP.GT.U32.AND P0, PT, R2, 0x1ffffff, PT ;  /* 0x01ffffff0200780c */ /* 0x000fda0003f04070 */
[----:B------:R-:W-:Y:S05]  /*0550*/  @P0 BRA `(.L_x_15) ;  /* 0x00000000000c0947 */ /* 0x000fea0003800000 */
[----:B------:R-:W-:-:S07]  /*0560*/  MOV R6, 0x580 ;  /* 0x0000058000067802 */ /* 0x000fce0000000f00 */
[----:B------:R-:W-:Y:S05]  /*0570*/  CALL.REL.NOINC `($__internal_0_$__cuda_sm20_rcp_rn_f32_slowpath) ;  /* 0x0000000000207944 */ /* 0x000fea0003c00000 */
[----:B------:R-:W-:Y:S05]  /*0580*/  BRA `(.L_x_16) ;  /* 0x0000000000107947 */ /* 0x000fea0003800000 */
.L_x_15:
[----:B------:R-:W0:Y:S02]  /*0590*/  MUFU.RCP R3, R0 ;  /* 0x0000000000037308 */ /* 0x000e240000001000 */
[----:B0-----:R-:W-:-:S04]  /*05a0*/  FFMA R2, R0, R3, -1 ;  /* 0xbf80000000027423 */ /* 0x001fc80000000003 */
[----:B------:R-:W-:-:S04]  /*05b0*/  FADD.FTZ R2, -R2, -RZ ;  /* 0x800000ff02027221 */ /* 0x000fc80000010100 */
[----:B------:R-:W-:-:S07]  /*05c0*/  FFMA R3, R3, R2, R3 ;  /* 0x0000000203037223 */ /* 0x000fce0000000003 */
.L_x_16:
[----:B------:R-:W-:Y:S05]  /*05d0*/  BSYNC.RECONVERGENT B0 ;  /* 0x0000000000007941 */ /* 0x000fea0003800200 */
.L_x_14:
[----:B------:R-:W-:Y:S01]  /*05e0*/  REDG.E.ADD.F32.FTZ.RN.STRONG.GPU desc[UR4][R4.64+0x14], R3 ;  /* 0x00001403040079a6 */ /* 0x000fe2000c12f304 */
[----:B------:R-:W-:Y:S05]  /*05f0*/  EXIT ;  /* 0x000000000000794d */ /* 0x000fea0003800000 */
        .weak           $__internal_0_$__cuda_sm20_rcp_rn_f32_slowpath
        .type           $__internal_0_$__cuda_sm20_rcp_rn_f32_slowpath,@function
        .size           $__internal_0_$__cuda_sm20_rcp_rn_f32_slowpath,($__internal_1_$__cuda_sm3x_div_rn_noftz_f32_slowpath - $__internal_0_$__cuda_sm20_rcp_rn_f32_slowpath)
$__internal_0_$__cuda_sm20_rcp_rn_f32_slowpath:
[----:B------:R-:W-:Y:S01]  /*0600*/  IMAD.SHL.U32 R2, R0, 0x2, RZ ;  /* 0x0000000200027824 */ /* 0x000fe200078e00ff */
[----:B------:R-:W-:Y:S04]  /*0610*/  BSSY.RECONVERGENT B1, `(.L_x_17) ;  /* 0x0000030000017945 */ /* 0x000fe80003800200 */
[----:B------:R-:W-:-:S04]  /*0620*/  SHF.R.U32.HI R2, RZ, 0x18, R2 ;  /* 0x00000018ff027819 */ /* 0x000fc80000011602 */
[----:B------:R-:W-:-:S13]  /*0630*/  ISETP.NE.U32.AND P0, PT, R2, RZ, PT ;  /* 0x000000ff0200720c */ /* 0x000fda0003f05070 */
[----:B------:R-:W-:Y:S05]  /*0640*/  @P0 BRA `(.L_x_18) ;  /* 0x0000000000280947 */ /* 0x000fea0003800000 */
[----:B------:R-:W-:-:S05]  /*0650*/  IMAD.SHL.U32 R2, R0, 0x2, RZ ;  /* 0x0000000200027824 */ /* 0x000fca00078e00ff */
[----:B------:R-:W-:-:S13]  /*0660*/  ISETP.NE.AND P0, PT, R2, RZ, PT ;  /* 0x000000ff0200720c */ /* 0x000fda0003f05270 */
[----:B------:R-:W-:Y:S01]  /*0670*/  @P0 FFMA R7, R0, 1.84467440737095516160e+19, RZ ;  /* 0x5f80000000070823 */ /* 0x000fe200000000ff */
[----:B------:R-:W-:Y:S08]  /*0680*/  @!P0 MUFU.RCP R3, R0 ;  /* 0x0000000000038308 */ /* 0x000ff00000001000 */
[----:B------:R-:W0:Y:S02]  /*0690*/  @P0 MUFU.RCP R2, R7 ;  /* 0x0000000700020308 */ /* 0x000e240000001000 */
[----:B0-----:R-:W-:-:S04]  /*06a0*/  @P0 FFMA R8, R7, R2, -1 ;  /* 0xbf80000007080423 */ /* 0x001fc80000000002 */
[----:B------:R-:W-:-:S04]  /*06b0*/  @P0 FADD.FTZ R9, -R8, -RZ ;  /* 0x800000ff08090221 */ /* 0x000fc80000010100 */
[----:B------:R-:W-:-:S04]  /*06c0*/  @P0 FFMA R2, R2, R9, R2 ;  /* 0x0000000902020223 */ /* 0x000fc80000000002 */
[----:B------:R-:W-:Y:S01]  /*06d0*/  @P0 FFMA R3, R2, 1.84467440737095516160e+19, RZ ;  /* 0x5f80000002030823 */ /* 0x000fe200000000ff */
[----:B------:R-:W-:Y:S06]  /*06e0*/  BRA `(.L_x_19) ;  /* 0x0000000000887947 */ /* 0x000fec0003800000 */
.L_x_18:
[----:B------:R-:W-:-:S05]  /*06f0*/  VIADD R3, R2, 0xffffff03 ;  /* 0xffffff0302037836 */ /* 0x000fca0000000000 */
[----:B------:R-:W-:-:S13]  /*0700*/  ISETP.GT.U32.AND P0, PT, R3, 0x1, PT ;  /* 0x000000010300780c */ /* 0x000fda0003f04070 */
[----:B------:R-:W-:Y:S05]  /*0710*/  @P0 BRA `(.L_x_20) ;  /* 0x0000000000780947 */ /* 0x000fea0003800000 */
[----:B------:R-:W-:Y:S01]  /*0720*/  LOP3.LUT R7, R0, 0x7fffff, RZ, 0xc0, !PT ;  /* 0x007fffff00077812 */ /* 0x000fe200078ec0ff */
[----:B------:R-:W-:-:S03]  /*0730*/  IMAD.MOV.U32 R12, RZ, RZ, 0x3 ;  /* 0x00000003ff0c7424 */ /* 0x000fc600078e00ff */
[----:B------:R-:W-:Y:S02]  /*0740*/  LOP3.LUT R7, R7, 0x3f800000, RZ, 0xfc, !PT ;  /* 0x3f80000007077812 */ /* 0x000fe400078efcff */
[----:B------:R-:W-:Y:S02]  /*0750*/  SHF.L.U32 R11, R12, R3, RZ ;  /* 0x000000030c0b7219 */ /* 0x000fe400000006ff */
[----:B------:R-:W0:Y:S02]  /*0760*/  MUFU.RCP R8, R7 ;  /* 0x0000000700087308 */ /* 0x000e240000001000 */
[----:B0-----:R-:W-:-:S04]  /*0770*/  FFMA R9, R7, R8, -1 ;  /* 0xbf80000007097423 */ /* 0x001fc80000000008 */
[----:B------:R-:W-:-:S04]  /*0780*/  FADD.FTZ R9, -R9, -RZ ;  /* 0x800000ff09097221 */ /* 0x000fc80000010100 */
[CCC-:B------:R-:W-:Y:S01]  /*0790*/  FFMA.RM R10, R8.reuse, R9.reuse, R8.reuse ;  /* 0x00000009080a7223 */ /* 0x1c0fe20000004008 */
[----:B------:R-:W-:-:S04]  /*07a0*/  FFMA.RP R9, R8, R9, R8 ;  /* 0x0000000908097223 */ /* 0x000fc80000008008 */
[C---:B------:R-:W-:Y:S02]  /*07b0*/  LOP3.LUT R8, R10.reuse, 0x7fffff, RZ, 0xc0, !PT ;  /* 0x007fffff0a087812 */ /* 0x040fe400078ec0ff */
[----:B------:R-:W-:Y:S02]  /*07c0*/  FSETP.NEU.FTZ.AND P0, PT, R10, R9, PT ;  /* 0x000000090a00720b */ /* 0x000fe40003f1d000 */
[----:B------:R-:W-:Y:S02]  /*07d0*/  LOP3.LUT R8, R8, 0x800000, RZ, 0xfc, !PT ;  /* 0x0080000008087812 */ /* 0x000fe400078efcff */
[----:B------:R-:W-:Y:S02]  /*07e0*/  SEL R9, RZ, 0xffffffff, !P0 ;  /* 0xffffffffff097807 */ /* 0x000fe40004000000 */
[----:B------:R-:W-:-:S03]  /*07f0*/  LOP3.LUT R10, R11, R8, RZ, 0xc0, !PT ;  /* 0x000000080b0a7212 */ /* 0x000fc600078ec0ff */
[----:B------:R-:W-:Y:S01]  /*0800*/  IMAD.MOV R9, RZ, RZ, -R9 ;  /* 0x000000ffff097224 */ /* 0x000fe200078e0a09 */
[----:B------:R-:W-:-:S04]  /*0810*/  SHF.R.U32.HI R10, RZ, R3, R10 ;  /* 0x00000003ff0a7219 */ /* 0x000fc8000001160a */
[----:B------:R-:W-:Y:S02]  /*0820*/  LOP3.LUT P1, RZ, R9, R3, R8, 0xf8, !PT ;  /* 0x0000000309ff7212 */ /* 0x000fe4000782f808 */
[C---:B------:R-:W-:Y:S02]  /*0830*/  LOP3.LUT P0, RZ, R10.reuse, 0x1, RZ, 0xc0, !PT ;  /* 0x000000010aff7812 */ /* 0x040fe4000780c0ff */
[----:B------:R-:W-:-:S04]  /*0840*/  LOP3.LUT P2, RZ, R10, 0x2, RZ, 0xc0, !PT ;  /* 0x000000020aff7812 */ /* 0x000fc8000784c0ff */
[----:B------:R-:W-:Y:S02]  /*0850*/  PLOP3.LUT P0, PT, P0, P1, P2, 0xe0, 0x0 ;  /* 0x000000000000781c */ /* 0x000fe40000703c20 */
[----:B------:R-:W-:Y:S02]  /*0860*/  LOP3.LUT P1, RZ, R0, 0x7fffff, RZ, 0xc0, !PT ;  /* 0x007fffff00ff7812 */ /* 0x000fe4000782c0ff */
[----:B------:R-:W-:-:S05]  /*0870*/  SEL R3, RZ, 0x1, !P0 ;  /* 0x00000001ff037807 */ /* 0x000fca0004000000 */
[----:B------:R-:W-:-:S05]  /*0880*/  IMAD.MOV R3, RZ, RZ, -R3 ;  /* 0x000000ffff037224 */ /* 0x000fca00078e0a03 */
[----:B------:R-:W-:Y:S01]  /*0890*/  ISETP.GE.AND P0, PT, R3, RZ, PT ;  /* 0x000000ff0300720c */ /* 0x000fe20003f06270 */
[----:B------:R-:W-:-:S05]  /*08a0*/  VIADD R3, R2, 0xffffff04 ;  /* 0xffffff0402037836 */ /* 0x000fca0000000000 */
[----:B------:R-:W-:-:S07]  /*08b0*/  SHF.R.U32.HI R3, RZ, R3, R8 ;  /* 0x00000003ff037219 */ /* 0x000fce0000011608 */
[----:B------:R-:W-:-:S04]  /*08c0*/  @!P0 VIADD R3, R3, 0x1 ;  /* 0x0000000103038836 */ /* 0x000fc80000000000 */
[----:B------:R-:W-:-:S05]  /*08d0*/  @!P1 IMAD.SHL.U32 R3, R3, 0x2, RZ ;  /* 0x0000000203039824 */ /* 0x000fca00078e00ff */
[----:B------:R-:W-:Y:S01]  /*08e0*/  LOP3.LUT R3, R3, 0x80000000, R0, 0xf8, !PT ;  /* 0x8000000003037812 */ /* 0x000fe200078ef800 */
[----:B------:R-:W-:Y:S06]  /*08f0*/  BRA `(.L_x_19) ;  /* 0x0000000000047947 */ /* 0x000fec0003800000 */
.L_x_20:
[----:B------:R0:W1:Y:S02]  /*0900*/  MUFU.RCP R3, R0 ;  /* 0x0000000000037308 */ /* 0x0000640000001000 */
.L_x_19:
[----:B------:R-:W-:Y:S05]  /*0910*/  BSYNC.RECONVERGENT B1 ;  /* 0x0000000000017941 */ /* 0x000fea0003800200 */
.L_x_17:
[----:B------:R-:W-:-:S04]  /*0920*/  IMAD.MOV.U32 R7, RZ, RZ, 0x0 ;  /* 0x00000000ff077424 */ /* 0x000fc800078e00ff */
[----:B01----:R-:W-:Y:S05]  /*0930*/  RET.REL.NODEC R6 `(_Z29build_view_index_part2_kerneliiiPKfPiS1_S1_Pf) ;  /* 0xfffffff406b07950 */ /* 0x003fea0003c3ffff */
        .weak           $__internal_1_$__cuda_sm3x_div_rn_noftz_f32_slowpath
        .type           $__internal_1_$__cuda_sm3x_div_rn_noftz_f32_slowpath,@function
        .size           $__internal_1_$__cuda_sm3x_div_rn_noftz_f32_slowpath,(.L_x_167 - $__internal_1_$__cuda_sm3x_div_rn_noftz_f32_slowpath)
$__internal_1_$__cuda_sm3x_div_rn_noftz_f32_slowpath:
[--C-:B------:R-:W-:Y:S01]  /*0940*/  SHF.R.U32.HI R11, RZ, 0x17, R3.reuse ;  /* 0x00000017ff0b7819 */ /* 0x100fe20000011603 */
[----:B------:R-:W-:Y:S01]  /*0950*/  BSSY.RECONVERGENT B1, `(.L_x_21) ;  /* 0x0000063000017945 */ /* 0x000fe20003800200 */
[----:B------:R-:W-:Y:S01]  /*0960*/  SHF.R.U32.HI R10, RZ, 0x17, R0 ;  /* 0x00000017ff0a7819 */ /* 0x000fe20000011600 */
[----:B------:R-:W-:Y:S01]  /*0970*/  IMAD.MOV.U32 R13, RZ, RZ, R3 ;  /* 0x000000ffff0d7224 */ /* 0x000fe200078e0003 */
[----:B------:R-:W-:Y:S02]  /*0980*/  LOP3.LUT R11, R11, 0xff, RZ, 0xc0, !PT ;  /* 0x000000ff0b0b7812 */ /* 0x000fe400078ec0ff */
[----:B------:R-:W-:-:S03]  /*0990*/  LOP3.LUT R16, R10, 0xff, RZ, 0xc0, !PT ;  /* 0x000000ff0a107812 */ /* 0x000fc600078ec0ff */
[----:B------:R-:W-:Y:S02]  /*09a0*/  VIADD R14, R11, 0xffffffff ;  /* 0xffffffff0b0e7836 */ /* 0x000fe40000000000 */
[----:B------:R-:W-:-:S03]  /*09b0*/  VIADD R12, R16, 0xffffffff ;  /* 0xffffffff100c7836 */ /* 0x000fc60000000000 */
[----:B------:R-:W-:-:S04]  /*09c0*/  ISETP.GT.U32.AND P0, PT, R14, 0xfd, PT ;  /* 0x000000fd0e00780c */ /* 0x000fc80003f04070 */
[----:B------:R-:W-:-:S13]  /*09d0*/  ISETP.GT.U32.OR P0, PT, R12, 0xfd, P0 ;  /* 0x000000fd0c00780c */ /* 0x000fda0000704470 */
[----:B------:R-:W-:Y:S01]  /*09e0*/  @!P0 IMAD.MOV.U32 R10, RZ, RZ, RZ ;  /* 0x000000ffff0a8224 */ /* 0x000fe200078e00ff */
[----:B------:R-:W-:Y:S06]  /*09f0*/  @!P0 BRA `(.L_x_22) ;  /* 0x00000000005c8947 */ /* 0x000fec0003800000 */
[----:B------:R-:W-:Y:S02]  /*0a00*/  FSETP.GTU.FTZ.AND P0, PT, |R0|, +INF , PT ;  /* 0x7f8000000000780b */ /* 0x000fe40003f1c200 */
[----:B------:R-:W-:-:S04]  /*0a10*/  FSETP.GTU.FTZ.AND P1, PT, |R3|, +INF , PT ;  /* 0x7f8000000300780b */ /* 0x000fc80003f3c200 */
[----:B------:R-:W-:-:S13]  /*0a20*/  PLOP3.LUT P0, PT, P0, P1, PT, 0xf8, 0x8f ;  /* 0x00000000008f781c */ /* 0x000fda0000703f70 */
[----:B------:R-:W-:Y:S05]  /*0a30*/  @P0 BRA `(.L_x_23) ;  /* 0x00000004004c0947 */ /* 0x000fea0003800000 */
[----:B------:R-:W-:-:S13]  /*0a40*/  LOP3.LUT P0, RZ, R13, 0x7fffffff, R0, 0xc8, !PT ;  /* 0x7fffffff0dff7812 */ /* 0x000fda000780c800 */
[----:B------:R-:W-:Y:S05]  /*0a50*/  @!P0 BRA `(.L_x_24) ;  /* 0x00000004003c8947 */ /* 0x000fea0003800000 */
[C---:B------:R-:W-:Y:S02]  /*0a60*/  FSETP.NEU.FTZ.AND P2, PT, |R0|.reuse, +INF , PT ;  /* 0x7f8000000000780b */ /* 0x040fe40003f5d200 */
[----:B------:R-:W-:Y:S02]  /*0a70*/  FSETP.NEU.FTZ.AND P1, PT, |R3|, +INF , PT ;  /* 0x7f8000000300780b */ /* 0x000fe40003f3d200 */
[----:B------:R-:W-:-:S11]  /*0a80*/  FSETP.NEU.FTZ.AND P0, PT, |R0|, +INF , PT ;  /* 0x7f8000000000780b */ /* 0x000fd60003f1d200 */
[----:B------:R-:W-:Y:S05]  /*0a90*/  @!P1 BRA !P2, `(.L_x_24) ;  /* 0x00000004002c9947 */ /* 0x000fea0005000000 */
[----:B------:R-:W-:-:S04]  /*0aa0*/  LOP3.LUT P2, RZ, R0, 0x7fffffff, RZ, 0xc0, !PT ;  /* 0x7fffffff00ff7812 */ /* 0x000fc8000784c0ff */
[----:B------:R-:W-:-:S13]  /*0ab0*/  PLOP3.LUT P1, PT, P1, P2, PT, 0x2f, 0xf2 ;  /* 0x0000000000f2781c */ /* 0x000fda0000f24577 */
[----:B------:R-:W-:Y:S05]  /*0ac0*/  @P1 BRA `(.L_x_25) ;  /* 0x0000000400181947 */ /* 0x000fea0003800000 */
[----:B------:R-:W-:-:S04]  /*0ad0*/  LOP3.LUT P1, RZ, R13, 0x7fffffff, RZ, 0xc0, !PT ;  /* 0x7fffffff0dff7812 */ /* 0x000fc8000782c0ff */
[----:B------:R-:W-:-:S13]  /*0ae0*/  PLOP3.LUT P0, PT, P0, P1, PT, 0x2f, 0xf2 ;  /* 0x0000000000f2781c */ /* 0x000fda0000702577 */
[----:B------:R-:W-:Y:S05]  /*0af0*/  @P0 BRA `(.L_x_26) ;  /* 0x0000000400000947 */ /* 0x000fea0003800000 */
[----:B------:R-:W-:Y:S02]  /*0b00*/  ISETP.GE.AND P0, PT, R12, RZ, PT ;  /* 0x000000ff0c00720c */ /* 0x000fe40003f06270 */
[----:B------:R-:W-:-:S11]  /*0b10*/  ISETP.GE.AND P1, PT, R14, RZ, PT ;  /* 0x000000ff0e00720c */ /* 0x000fd60003f26270 */
[----:B------:R-:W-:Y:S02]  /*0b20*/  @P0 IMAD.MOV.U32 R10, RZ, RZ, RZ ;  /* 0x000000ffff0a0224 */ /* 0x000fe400078e00ff */
[----:B------:R-:W-:Y:S01]  /*0b30*/  @!P0 FFMA R0, R0, 1.84467440737095516160e+19, RZ ;  /* 0x5f80000000008823 */ /* 0x000fe200000000ff */
[----:B------:R-:W-:Y:S02]  /*0b40*/  @!P0 IMAD.MOV.U32 R10, RZ, RZ, -0x40 ;  /* 0xffffffc0ff0a8424 */ /* 0x000fe400078e00ff */
[----:B------:R-:W-:Y:S02]  /*0b50*/  @!P1 FFMA R13, R3, 1.84467440737095516160e+19, RZ ;  /* 0x5f800000030d9823 */ /* 0x000fe400000000ff */
[----:B------:R-:W-:-:S07]  /*0b60*/  @!P1 VIADD R10, R10, 0x40 ;  /* 0x000000400a0a9836 */ /* 0x000fce0000000000 */
.L_x_22:
[----:B------:R-:W-:Y:S01]  /*0b70*/  LEA R12, R11, 0xc0800000, 0x17 ;  /* 0xc08000000b0c7811 */ /* 0x000fe200078eb8ff */
[----:B------:R-:W-:Y:S04]  /*0b80*/  BSSY.RECONVERGENT B2, `(.L_x_27) ;  /* 0x0000036000027945 */ /* 0x000fe80003800200 */
[----:B------:R-:W-:Y:S02]  /*0b90*/  IMAD.IADD R13, R13, 0x1, -R12 ;  /* 0x000000010d0d7824 */ /* 0x000fe400078e0a0c */
[----:B------:R-:W-:Y:S02]  /*0ba0*/  VIADD R12, R16, 0xffffff81 ;  /* 0xffffff81100c7836 */ /* 0x000fe40000000000 */
[----:B------:R0:W1:Y:S01]  /*0bb0*/  MUFU.RCP R14, R13 ;  /* 0x0000000d000e7308 */ /* 0x0000620000001000 */
[----:B------:R-:W-:Y:S01]  /*0bc0*/  FADD.FTZ R15, -R13, -RZ ;  /* 0x800000ff0d0f7221 */ /* 0x000fe20000010100 */
[C---:B------:R-:W-:Y:S01]  /*0bd0*/  IMAD R0, R12.reuse, -0x800000, R0 ;  /* 0xff8000000c007824 */ /* 0x040fe200078e0200 */
[----:B0-----:R-:W-:-:S05]  /*0be0*/  IADD3 R13, PT, PT, R12, 0x7f, -R11 ;  /* 0x0000007f0c0d7810 */ /* 0x001fca0007ffe80b */
[----:B------:R-:W-:Y:S02]  /*0bf0*/  IMAD.IADD R13, R13, 0x1, R10 ;  /* 0x000000010d0d7824 */ /* 0x000fe400078e020a */
[----:B-1----:R-:W-:-:S04]  /*0c00*/  FFMA R17, R14, R15, 1 ;  /* 0x3f8000000e117423 */ /* 0x002fc8000000000f */
[----:B------:R-:W-:-:S04]  /*0c10*/  FFMA R19, R14, R17, R14 ;  /* 0x000000110e137223 */ /* 0x000fc8000000000e */
[----:B------:R-:W-:-:S04]  /*0c20*/  FFMA R14, R0, R19, RZ ;  /* 0x00000013000e7223 */ /* 0x000fc800000000ff */
[----:B------:R-:W-:-:S04]  /*0c30*/  FFMA R17, R15, R14, R0 ;  /* 0x0000000e0f117223 */ /* 0x000fc80000000000 */
[----:B------:R-:W-:-:S04]  /*0c40*/  FFMA R14, R19, R17, R14 ;  /* 0x00000011130e7223 */ /* 0x000fc8000000000e */
[----:B------:R-:W-:-:S04]  /*0c50*/  FFMA R15, R15, R14, R0 ;  /* 0x0000000e0f0f7223 */ /* 0x000fc80000000000 */
[----:B------:R-:W-:-:S05]  /*0c60*/  FFMA R0, R19, R15, R14 ;  /* 0x0000000f13007223 */ /* 0x000fca000000000e */
[----:B------:R-:W-:-:S04]  /*0c70*/  SHF.R.U32.HI R11, RZ, 0x17, R0 ;  /* 0x00000017ff0b7819 */ /* 0x000fc80000011600 */
[----:B------:R-:W-:-:S05]  /*0c80*/  LOP3.LUT R11, R11, 0xff, RZ, 0xc0, !PT ;  /* 0x000000ff0b0b7812 */ /* 0x000fca00078ec0ff */
[----:B------:R-:W-:-:S04]  /*0c90*/  IMAD.IADD R16, R11, 0x1, R13 ;  /* 0x000000010b107824 */ /* 0x000fc800078e020d */
[----:B------:R-:W-:-:S05]  /*0ca0*/  VIADD R10, R16, 0xffffffff ;  /* 0xffffffff100a7836 */ /* 0x000fca0000000000 */
[----:B------:R-:W-:-:S13]  /*0cb0*/  ISETP.GE.U32.AND P0, PT, R10, 0xfe, PT ;  /* 0x000000fe0a00780c */ /* 0x000fda0003f06070 */
[----:B------:R-:W-:Y:S05]  /*0cc0*/  @!P0 BRA `(.L_x_28) ;  /* 0x0000000000808947 */ /* 0x000fea0003800000 */
[----:B------:R-:W-:-:S13]  /*0cd0*/  ISETP.GT.AND P0, PT, R16, 0xfe, PT ;  /* 0x000000fe1000780c */ /* 0x000fda0003f04270 */
[----:B------:R-:W-:Y:S05]  /*0ce0*/  @P0 BRA `(.L_x_29) ;  /* 0x00000000006c0947 */ /* 0x000fea0003800000 */
[----:B------:R-:W-:-:S13]  /*0cf0*/  ISETP.GE.AND P0, PT, R16, 0x1, PT ;  /* 0x000000011000780c */ /* 0x000fda0003f06270 */
[----:B------:R-:W-:Y:S05]  /*0d00*/  @P0 BRA `(.L_x_30) ;  /* 0x0000000000740947 */ /* 0x000fea0003800000 */
[----:B------:R-:W-:Y:S02]  /*0d10*/  ISETP.GE.AND P0, PT, R16, -0x18, PT ;  /* 0xffffffe81000780c */ /* 0x000fe40003f06270 */
[----:B------:R-:W-:-:S11]  /*0d20*/  LOP3.LUT R0, R0, 0x80000000, RZ, 0xc0, !PT ;  /* 0x8000000000007812 */ /* 0x000fd600078ec0ff */
[----:B------:R-:W-:Y:S05]  /*0d30*/  @!P0 BRA `(.L_x_30) ;  /* 0x0000000000688947 */ /* 0x000fea0003800000 */
[CCC-:B------:R-:W-:Y:S01]  /*0d40*/  FFMA.RZ R10, R19.reuse, R15.reuse, R14.reuse ;  /* 0x0000000f130a7223 */ /* 0x1c0fe2000000c00e */
[C---:B------:R-:W-:Y:S02]  /*0d50*/  VIADD R13, R16.reuse, 0x20 ;  /* 0x00000020100d7836 */ /* 0x040fe40000000000 */
[CCC-:B------:R-:W-:Y:S01]  /*0d60*/  FFMA.RM R11, R19.reuse, R15.reuse, R14.reuse ;  /* 0x0000000f130b7223 */ /* 0x1c0fe2000000400e */
[----:B------:R-:W-:Y:S02]  /*0d70*/  ISETP.NE.AND P2, PT, R16, RZ, PT ;  /* 0x000000ff1000720c */ /* 0x000fe40003f45270 */
[----:B------:R-:W-:Y:S01]  /*0d80*/  LOP3.LUT R12, R10, 0x7fffff, RZ, 0xc0, !PT ;  /* 0x007fffff0a0c7812 */ /* 0x000fe200078ec0ff */
[----:B------:R-:W-:Y:S01]  /*0d90*/  FFMA.RP R10, R19, R15, R14 ;  /* 0x0000000f130a7223 */ /* 0x000fe2000000800e */
[----:B------:R-:W-:Y:S01]  /*0da0*/  IMAD.MOV R14, RZ, RZ, -R16 ;  /* 0x000000ffff0e7224 */ /* 0x000fe200078e0a10 */
[----:B------:R-:W-:Y:S02]  /*0db0*/  ISETP.NE.AND P1, PT, R16, RZ, PT ;  /* 0x000000ff1000720c */ /* 0x000fe40003f25270 */
[----:B------:R-:W-:-:S02]  /*0dc0*/  LOP3.LUT R12, R12, 0x800000, RZ, 0xfc, !PT ;  /* 0x008000000c0c7812 */ /* 0x000fc400078efcff */
[----:B------:R-:W-:Y:S02]  /*0dd0*/  FSETP.NEU.FTZ.AND P0, PT, R10, R11, PT ;  /* 0x0000000b0a00720b */ /* 0x000fe40003f1d000 */
[----:B------:R-:W-:Y:S02]  /*0de0*/  SHF.L.U32 R13, R12, R13, RZ ;  /* 0x0000000d0c0d7219 */ /* 0x000fe400000006ff */
[----:B------:R-:W-:Y:S02]  /*0df0*/  SEL R11, R14, RZ, P2 ;  /* 0x000000ff0e0b7207 */ /* 0x000fe40001000000 */
[----:B------:R-:W-:Y:S02]  /*0e00*/  ISETP.NE.AND P1, PT, R13, RZ, P1 ;  /* 0x000000ff0d00720c */ /* 0x000fe40000f25270 */
[----:B------:R-:W-:Y:S02]  /*0e10*/  SHF.R.U32.HI R11, RZ, R11, R12 ;  /* 0x0000000bff0b7219 */ /* 0x000fe4000001160c */
[----:B------:R-:W-:-:S02]  /*0e20*/  PLOP3.LUT P0, PT, P0, P1, PT, 0xf8, 0x8f ;  /* 0x00000000008f781c */ /* 0x000fc40000703f70 */
[----:B------:R-:W-:Y:S02]  /*0e30*/  SHF.R.U32.HI R13, RZ, 0x1, R11 ;  /* 0x00000001ff0d7819 */ /* 0x000fe4000001160b */
[----:B------:R-:W-:-:S04]  /*0e40*/  SEL R10, RZ, 0x1, !P0 ;  /* 0x00000001ff0a7807 */ /* 0x000fc80004000000 */
[----:B------:R-:W-:-:S04]  /*0e50*/  LOP3.LUT R10, R10, 0x1, R13, 0xf8, !PT ;  /* 0x000000010a0a7812 */ /* 0x000fc800078ef80d */
[----:B------:R-:W-:-:S05]  /*0e60*/  LOP3.LUT R10, R10, R11, RZ, 0xc0, !PT ;  /* 0x0000000b0a0a7212 */ /* 0x000fca00078ec0ff */
[----:B------:R-:W-:-:S05]  /*0e70*/  IMAD.IADD R13, R13, 0x1, R10 ;  /* 0x000000010d0d7824 */ /* 0x000fca00078e020a */
[----:B------:R-:W-:Y:S01]  /*0e80*/  LOP3.LUT R0, R13, R0, RZ, 0xfc, !PT ;  /* 0x000000000d007212 */ /* 0x000fe200078efcff */
[----:B------:R-:W-:Y:S06]  /*0e90*/  BRA `(.L_x_30) ;  /* 0x0000000000107947 */ /* 0x000fec0003800000 */
.L_x_29:
[----:B------:R-:W-:-:S04]  /*0ea0*/  LOP3.LUT R0, R0, 0x80000000, RZ, 0xc0, !PT ;  /* 0x8000000000007812 */ /* 0x000fc800078ec0ff */
[----:B------:R-:W-:Y:S01]  /*0eb0*/  LOP3.LUT R0, R0, 0x7f800000, RZ, 0xfc, !PT ;  /* 0x7f80000000007812 */ /* 0x000fe200078efcff */
[----:B------:R-:W-:Y:S06]  /*0ec0*/  BRA `(.L_x_30) ;  /* 0x0000000000047947 */ /* 0x000fec0003800000 */
.L_x_28:
[----:B------:R-:W-:-:S07]  /*0ed0*/  IMAD R0, R13, 0x800000, R0 ;  /* 0x008000000d007824 */ /* 0x000fce00078e0200 */
.L_x_30:
[----:B------:R-:W-:Y:S05]  /*0ee0*/  BSYNC.RECONVERGENT B2 ;  /* 0x0000000000027941 */ /* 0x000fea0003800200 */
.L_x_27:
[----:B------:R-:W-:Y:S05]  /*0ef0*/  BRA `(.L_x_31) ;  /* 0x0000000000207947 */ /* 0x000fea0003800000 */
.L_x_26:
[----:B------:R-:W-:-:S04]  /*0f00*/  LOP3.LUT R0, R13, 0x80000000, R0, 0x48, !PT ;  /* 0x800000000d007812 */ /* 0x000fc800078e4800 */
[----:B------:R-:W-:Y:S01]  /*0f10*/  LOP3.LUT R0, R0, 0x7f800000, RZ, 0xfc, !PT ;  /* 0x7f80000000007812 */ /* 0x000fe200078efcff */
[----:B------:R-:W-:Y:S06]  /*0f20*/  BRA `(.L_x_31) ;  /* 0x0000000000147947 */ /* 0x000fec0003800000 */
.L_x_25:
[----:B------:R-:W-:Y:S01]  /*0f30*/  LOP3.LUT R0, R13, 0x80000000, R0, 0x48, !PT ;  /* 0x800000000d007812 */ /* 0x000fe200078e4800 */
[----:B------:R-:W-:Y:S06]  /*0f40*/  BRA `(.L_x_31) ;  /* 0x00000000000c7947 */ /* 0x000fec0003800000 */
.L_x_24:
[----:B------:R-:W0:Y:S01]  /*0f50*/  MUFU.RSQ R0, -QNAN ;  /* 0xffc0000000007908 */ /* 0x000e220000001400 */
[----:B------:R-:W-:Y:S05]  /*0f60*/  BRA `(.L_x_31) ;  /* 0x0000000000047947 */ /* 0x000fea0003800000 */
.L_x_23:
[----:B------:R-:W-:-:S07]  /*0f70*/  FADD.FTZ R0, R0, R3 ;  /* 0x0000000300007221 */ /* 0x000fce0000010000 */
.L_x_31:
[----:B------:R-:W-:Y:S05]  /*0f80*/  BSYNC.RECONVERGENT B1 ;  /* 0x0000000000017941 */ /* 0x000fea0003800200 */
.L_x_21:
[----:B------:R-:W-:Y:S02]  /*0f90*/  IMAD.MOV.U32 R10, RZ, RZ, R8 ;  /* 0x000000ffff0a7224 */ /* 0x000fe400078e0008 */
[----:B------:R-:W-:-:S04]  /*0fa0*/  IMAD.MOV.U32 R11, RZ, RZ, 0x0 ;  /* 0x00000000ff0b7424 */ /* 0x000fc800078e00ff */
[----:B0-----:R-:W-:Y:S05]  /*0fb0*/  RET.REL.NODEC R10 `(_Z29build_view_index_part2_kerneliiiPKfPiS1_S1_Pf) ;  /* 0xfffffff00a107950 */ /* 0x001fea0003c3ffff */
.L_x_32:
        /* <DEDUP_REMOVED lines=12> */
.L_x_167:


//--------------------- .text._Z29build_view_index_part1_kerneliPKfS0_iiiiiPiPf --------------------------
	.section	.text._Z29build_view_index_part1_kerneliPKfS0_iiiiiPiPf,"ax",@progbits
	.align	128
        .global         _Z29build_view_index_part1_kerneliPKfS0_iiiiiPiPf
        .type           _Z29build_view_index_part1_kerneliPKfS0_iiiiiPiPf,@function
        .size           _Z29build_view_index_part1_kerneliPKfS0_iiiiiPiPf,(.L_x_168 - _Z29build_view_index_part1_kerneliPKfS0_iiiiiPiPf)
        .other          _Z29build_view_index_part1_kerneliPKfS0_iiiiiPiPf,@"STO_CUDA_ENTRY STV_DEFAULT"
_Z29build_view_index_part1_kerneliPKfS0_iiiiiPiPf:
.text._Z29build_view_index_part1_kerneliPKfS0_iiiiiPiPf:
        /* <DEDUP_REMOVED lines=18> */
[----:B--2---:R-:W3:Y:S04]  /*0120*/  LDG.E R6, desc[UR6][R10.64] ;  /* 0x000000060a067981 */ /* 0x004ee8000c1e1900 */
[----:B------:R-:W2:Y:S01]  /*0130*/  LDG.E R0, desc[UR6][R10.64+0x4] ;  /* 0x000004060a007981 */ /* 0x000ea2000c1e1900 */
[----:B---3--:R-:W-:-:S04]  /*0140*/  FSETP.GTU.AND P0, PT, R7, R6, PT ;  /* 0x000000060700720b */ /* 0x008fc80003f0c000 */
[----:B--2---:R-:W-:-:S13]  /*0150*/  FSETP.GE.OR P0, PT, R7, R0, !P0 ;  /* 0x000000000700720b */ /* 0x004fda0004706400 */
[----:B------:R-:W-:Y:S05]  /*0160*/  @P0 EXIT ;  /* 0x000000000000094d */ /* 0x000fea0003800000 */
        /* <DEDUP_REMOVED lines=13> */
[----:B------:R-:W-:Y:S01]  /*0240*/  FADD R0, R0, -R6 ;  /* 0x8000000600007221 */ /* 0x000fe20000000000 */
[----:B0-----:R-:W-:-:S04]  /*0250*/  I2FP.F32.S32 R3, UR4 ;  /* 0x0000000400037c45 */ /* 0x001fc80008201400 */
[----:B------:R-:W0:Y:S08]  /*0260*/  MUFU.RCP R10, R3 ;  /* 0x00000003000a7308 */ /* 0x000e300000001000 */
[----:B------:R-:W1:Y:S01]  /*0270*/  FCHK P0, R0, R3 ;  /* 0x0000000300007302 */ /* 0x000e620000000000 */
[----:B0-----:R-:W-:-:S04]  /*0280*/  FFMA R9, -R3, R10, 1 ;  /* 0x3f80000003097423 */ /* 0x001fc8000000010a */
[----:B------:R-:W-:-:S04]  /*0290*/  FFMA R9, R10, R9, R10 ;  /* 0x000000090a097223 */ /* 0x000fc8000000000a */
[----:B------:R-:W-:-:S04]  /*02a0*/  FFMA R10, R0, R9, RZ ;  /* 0x00000009000a7223 */ /* 0x000fc800000000ff */
[----:B------:R-:W-:-:S04]  /*02b0*/  FFMA R11, -R3, R10, R0 ;  /* 0x0000000a030b7223 */ /* 0x000fc80000000100 */
[----:B------:R-:W-:Y:S01]  /*02c0*/  FFMA R9, R9, R11, R10 ;  /* 0x0000000b09097223 */ /* 0x000fe2000000000a */
[----:B-1----:R-:W-:Y:S06]  /*02d0*/  @!P0 BRA `(.L_x_33) ;  /* 0x00000000000c8947 */ /* 0x002fec0003800000 */
[----:B------:R-:W-:-:S07]  /*02e0*/  MOV R10, 0x300 ;  /* 0x00000300000a7802 */ /* 0x000fce0000000f00 */
[----:B------:R-:W-:Y:S05]  /*02f0*/  CALL.REL.NOINC `($__internal_2_$__cuda_sm3x_div_rn_noftz_f32_slowpath) ;  /* 0x0000000400147944 */ /* 0x000fea0003c00000 */
[----:B------:R-:W-:-:S07]  /*0300*/  IMAD.MOV.U32 R9, RZ, RZ, R0 ;  /* 0x000000ffff097224 */ /* 0x000fce00078e0000 */
.L_x_33:
        /* <DEDUP_REMOVED lines=14> */
.L_x_34:
[----:B------:R-:W0:Y:S01]  /*03f0*/  MUFU.RCP R8, R9 ;  /* 0x0000000900087308 */ /* 0x000e220000001000 */
[----:B------:R-:W-:Y:S01]  /*0400*/  FADD R0, -R6, R7 ;  /* 0x0000000706007221 */ /* 0x000fe20000000100 */
[----:B------:R-:W-:Y:S03]  /*0410*/  BSSY.RECONVERGENT B0, `(.L_x_35) ;  /* 0x000000d000007945 */ /* 0x000fe60003800200 */
[----:B------:R-:W-:-:S04]  /*0420*/  FFMA R0, R9, -0.5, R0 ;  /* 0xbf00000009007823 */ /* 0x000fc80000000000 */
[----:B------:R-:W1:Y:S01]  /*0430*/  FCHK P0, R0, R9 ;  /* 0x0000000900007302 */ /* 0x000e620000000000 */
[----:B0-----:R-:W-:-:S04]  /*0440*/  FFMA R3, R8, -R9, 1 ;  /* 0x3f80000008037423 */ /* 0x001fc80000000809 */
[----:B------:R-:W-:-:S04]  /*0450*/  FFMA R3, R8, R3, R8 ;  /* 0x0000000308037223 */ /* 0x000fc80000000008 */
[----:B------:R-:W-:-:S04]  /*0460*/  FFMA R6, R0, R3, RZ ;  /* 0x0000000300067223 */ /* 0x000fc800000000ff */
[----:B------:R-:W-:-:S04]  /*0470*/  FFMA R7, R6, -R9, R0 ;  /* 0x8000000906077223 */ /* 0x000fc80000000000 */
[----:B------:R-:W-:Y:S01]  /*0480*/  FFMA R3, R3, R7, R6 ;  /* 0x0000000703037223 */ /* 0x000fe20000000006 */
[----:B-1----:R-:W-:Y:S06]  /*0490*/  @!P0 BRA `(.L_x_36) ;  /* 0x0000000000108947 */ /* 0x002fec0003800000 */
[----:B------:R-:W-:Y:S01]  /*04a0*/  IMAD.MOV.U32 R3, RZ, RZ, R9 ;  /* 0x000000ffff037224 */ /* 0x000fe200078e0009 */
[----:B------:R-:W-:-:S07]  /*04b0*/  MOV R10, 0x4d0 ;  /* 0x000004d0000a7802 */ /* 0x000fce0000000f00 */
[----:B------:R-:W-:Y:S05]  /*04c0*/  CALL.REL.NOINC `($__internal_2_$__cuda_sm3x_div_rn_noftz_f32_slowpath) ;  /* 0x0000000000a07944 */ /* 0x000fea0003c00000 */
[----:B------:R-:W-:-:S07]  /*04d0*/  IMAD.MOV.U32 R3, RZ, RZ, R0 ;  /* 0x000000ffff037224 */ /* 0x000fce00078e0000 */
.L_x_36:
[----:B------:R-:W-:Y:S05]  /*04e0*/  BSYNC.RECONVERGENT B0 ;  /* 0x0000000000007941 */ /* 0x000fea0003800200 */
.L_x_35:
[----:B------:R-:W0:Y:S01]  /*04f0*/  MUFU.RCP R6, R11 ;  /* 0x0000000b00067308 */ /* 0x000e220000001000 */
[----:B------:R-:W-:Y:S01]  /*0500*/  FADD R0, -R5, R4 ;  /* 0x0000000405007221 */ /* 0x000fe20000000100 */
[----:B------:R-:W-:Y:S03]  /*0510*/  BSSY.RECONVERGENT B0, `(.L_x_37) ;  /* 0x000000e000007945 */ /* 0x000fe60003800200 */
[----:B------:R-:W-:-:S03]  /*0520*/  FFMA R0, R11, -0.5, R0 ;  /* 0xbf0000000b007823 */ /* 0x000fc60000000000 */
[----:B------:R-:W-:Y:S08]  /*0530*/  F2I.FLOOR.NTZ R4, R3 ;  /* 0x0000000300047305 */ /* 0x000ff00000207100 */
        /* <DEDUP_REMOVED lines=11> */
.L_x_38:
[----:B------:R-:W-:Y:S05]  /*05f0*/  BSYNC.RECONVERGENT B0 ;  /* 0x0000000000007941 */ /* 0x000fea0003800200 */
.L_x_37:
[----:B------:R-:W0:Y:S01]  /*0600*/  F2I.FLOOR.NTZ R5, R5 ;  /* 0x0000000500057305 */ /* 0x000e220000207100 */
[----:B------:R-:W1:Y:S01]  /*0610*/  LDCU.64 UR8, c[0x0][0x398] ;  /* 0x00007300ff0877ac */ /* 0x000e620008000a00 */
[C---:B------:R-:W-:Y:S02]  /*0620*/  ISETP.GE.AND P0, PT, R4.reuse, RZ, PT ;  /* 0x000000ff0400720c */ /* 0x040fe40003f06270 */
[C---:B0-----:R-:W-:Y:S02]  /*0630*/  ISETP.GE.AND P1, PT, R5.reuse, RZ, PT ;  /* 0x000000ff0500720c */ /* 0x041fe40003f26270 */
[----:B-1----:R-:W-:Y:S02]  /*0640*/  ISETP.GE.OR P0, PT, R4, UR8, !P0 ;  /* 0x0000000804007c0c */ /* 0x002fe4000c706670 */
[----:B------:R-:W-:-:S04]  /*0650*/  ISETP.GE.OR P1, PT, R5, UR9, !P1 ;  /* 0x0000000905007c0c */ /* 0x000fc8000cf26670 */
[----:B------:R-:W-:-:S13]  /*0660*/  PLOP3.LUT P0, PT, P0, P1, PT, 0xf8, 0x8f ;  /* 0x00000000008f781c */ /* 0x000fda0000703f70 */
[----:B------:R-:W-:Y:S05]  /*0670*/  @P0 EXIT ;  /* 0x000000000000094d */ /* 0x000fea0003800000 */
[----:B------:R-:W0:Y:S01]  /*0680*/  LDCU UR4, c[0x0][0x3a8] ;  /* 0x00007500ff0477ac */ /* 0x000e220008000800 */
[----:B------:R-:W1:Y:S01]  /*0690*/  LDC R9, c[0x0][0x3a4] ;  /* 0x0000e900ff097b82 */ /* 0x000e620000000800 */
[----:B------:R-:W-:Y:S02]  /*06a0*/  IMAD R4, R4, UR9, R5 ;  /* 0x0000000904047c24 */ /* 0x000fe4000f8e0205 */
[----:B------:R-:W-:-:S05]  /*06b0*/  HFMA2 R11, -RZ, RZ, 1.875, 0 ;  /* 0x3f800000ff0b7431 */ /* 0x000fca00000001ff */
[----:B------:R-:W2:Y:S01]  /*06c0*/  LDC.64 R6, c[0x0][0x3b8] ;  /* 0x0000ee00ff067b82 */ /* 0x000ea20000000a00 */
[----:B0-----:R-:W-:-:S06]  /*06d0*/  UIMAD UR4, UR5, UR4, URZ ;  /* 0x00000004050472a4 */ /* 0x001fcc000f8e02ff */
[----:B-1----:R-:W-:-:S04]  /*06e0*/  IMAD R9, R4, R9, UR4 ;  /* 0x0000000404097e24 */ /* 0x002fc8000f8e0209 */
[----:B--2---:R-:W-:Y:S02]  /*06f0*/  IMAD.WIDE R4, R9, 0x4, R6 ;  /* 0x0000000409047825 */ /* 0x004fe400078e0206 */
[----:B------:R-:W0:Y:S03]  /*0700*/  LDC.64 R6, c[0x0][0x3b0] ;  /* 0x0000ec00ff067b82 */ /* 0x000e260000000a00 */
[----:B------:R-:W-:Y:S01]  /*0710*/  REDG.E.ADD.F32.FTZ.RN.STRONG.GPU desc[UR6][R4.64], R11 ;  /* 0x0000000b040079a6 */ /* 0x000fe2000c12f306 */
[----:B0-----:R-:W-:-:S05]  /*0720*/  IMAD.WIDE R2, R2, 0x4, R6 ;  /* 0x0000000402027825 */ /* 0x001fca00078e0206 */
[----:B------:R-:W-:Y:S01]  /*0730*/  STG.E desc[UR6][R2.64], R9 ;  /* 0x0000000902007986 */ /* 0x000fe2000c101906 */
[----:B------:R-:W-:Y:S05]  /*0740*/  EXIT ;  /* 0x000000000000794d */ /* 0x000fea0003800000 */
        .weak           $__internal_2_$__cuda_sm3x_div_rn_noftz_f32_slowpath
        .type           $__internal_2_$__cuda_sm3x_div_rn_noftz_f32_slowpath,@function
        .size           $__internal_2_$__cuda_sm3x_div_rn_noftz_f32_slowpath,(.L_x_168 - $__internal_2_$__cuda_sm3x_div_rn_noftz_f32_slowpath)
$__internal_2_$__cuda_sm3x_div_rn_noftz_f32_slowpath:
[----:B------:R-:W-:Y:S01]  /*0750*/  SHF.R.U32.HI R13, RZ, 0x17, R3 ;  /* 0x00000017ff0d7819 */ /* 0x000fe20000011603 */
[----:B------:R-:W-:Y:S01]  /*0760*/  BSSY.RECONVERGENT B1, `(.L_x_39) ;  /* 0x0000062000017945 */ /* 0x000fe20003800200 */
[----:B------:R-:W-:Y:S02]  /*0770*/  SHF.R.U32.HI R12, RZ, 0x17, R0 ;  /* 0x00000017ff0c7819 */ /* 0x000fe40000011600 */
        /* <DEDUP_REMOVED lines=26> */
[----:B------:R-:W-:Y:S01]  /*0920*/  @P0 IMAD.MOV.U32 R12, RZ, RZ, RZ ;  /* 0x000000ffff0c0224 */ /* 0x000fe200078e00ff */
[----:B------:R-:W-:Y:S01]  /*0930*/  @!P0 MOV R12, 0xffffffc0 ;  /* 0xffffffc0000c8802 */ /* 0x000fe20000000f00 */
[----:B------:R-:W-:Y:S01]  /*0940*/  @!P0 FFMA R0, R0, 1.84467440737095516160e+19, RZ ;  /* 0x5f80000000008823 */ /* 0x000fe200000000ff */
[----:B------:R-:W-:-:S03]  /*0950*/  @!P1 FFMA R3, R3, 1.84467440737095516160e+19, RZ ;  /* 0x5f80000003039823 */ /* 0x000fc600000000ff */
[----:B------:R-:W-:-:S07]  /*0960*/  @!P1 VIADD R12, R12, 0x40 ;  /* 0x000000400c0c9836 */ /* 0x000fce0000000000 */
.L_x_40:
        /* <DEDUP_REMOVED lines=17> */
[----:B------:R-:W-:-:S04]  /*0a80*/  LOP3.LUT R13, R13, 0xff, RZ, 0xc0, !PT ;  /* 0x000000ff0d0d7812 */ /* 0x000fc800078ec0ff */
[----:B------:R-:W-:-:S05]  /*0a90*/  IADD3 R16, PT, PT, R13, R15, RZ ;  /* 0x0000000f0d107210 */ /* 0x000fca0007ffe0ff */
        /* <DEDUP_REMOVED lines=10> */
[CC--:B------:R-:W-:Y:S01]  /*0b40*/  FFMA.RZ R12, R3.reuse, R17.reuse, R18 ;  /* 0x00000011030c7223 */ /* 0x0c0fe2000000c012 */
[C---:B------:R-:W-:Y:S01]  /*0b50*/  VIADD R14, R16.reuse, 0x20 ;  /* 0x00000020100e7836 */ /* 0x040fe20000000000 */
[C---:B------:R-:W-:Y:S01]  /*0b60*/  ISETP.NE.AND P2, PT, R16.reuse, RZ, PT ;  /* 0x000000ff1000720c */ /* 0x040fe20003f45270 */
[----:B------:R-:W-:Y:S01]  /*0b70*/  IMAD.MOV R15, RZ, RZ, -R16 ;  /* 0x000000ffff0f7224 */ /* 0x000fe200078e0a10 */
[----:B------:R-:W-:Y:S02]  /*0b80*/  ISETP.NE.AND P1, PT, R16, RZ, PT ;  /* 0x000000ff1000720c */ /* 0x000fe40003f25270 */
[----:B------:R-:W-:Y:S01]  /*0b90*/  LOP3.LUT R13, R12, 0x7fffff, RZ, 0xc0, !PT ;  /* 0x007fffff0c0d7812 */ /* 0x000fe200078ec0ff */
[CCC-:B------:R-:W-:Y:S01]  /*0ba0*/  FFMA.RP R12, R3.reuse, R17.reuse, R18.reuse ;  /* 0x00000011030c7223 */ /* 0x1c0fe20000008012 */
[----:B------:R-:W-:Y:S02]  /*0bb0*/  FFMA.RM R3, R3, R17, R18 ;  /* 0x0000001103037223 */ /* 0x000fe40000004012 */
[----:B------:R-:W-:-:S03]  /*0bc0*/  LOP3.LUT R13, R13, 0x800000, RZ, 0xfc, !PT ;  /* 0x008000000d0d7812 */ /* 0x000fc600078efcff */
        /* <DEDUP_REMOVED lines=13> */
.L_x_47:
[----:B------:R-:W-:-:S04]  /*0ca0*/  LOP3.LUT R0, R0, 0x80000000, RZ, 0xc0, !PT ;  /* 0x8000000000007812 */ /* 0x000fc800078ec0ff */
[----:B------:R-:W-:Y:S01]  /*0cb0*/  LOP3.LUT R0, R0, 0x7f800000, RZ, 0xfc, !PT ;  /* 0x7f80000000007812 */ /* 0x000fe200078efcff */
[----:B------:R-:W-:Y:S06]  /*0cc0*/  BRA `(.L_x_48) ;  /* 0x0000000000047947 */ /* 0x000fec0003800000 */
.L_x_46:
[----:B------:R-:W-:-:S07]  /*0cd0*/  LEA R0, R15, R0, 0x17 ;  /* 0x000000000f007211 */ /* 0x000fce00078eb8ff */
.L_x_48:
[----:B------:R-:W-:Y:S05]  /*0ce0*/  BSYNC.RECONVERGENT B2 ;  /* 0x0000000000027941 */ /* 0x000fea0003800200 */
.L_x_45:
[----:B------:R-:W-:Y:S05]  /*0cf0*/  BRA `(.L_x_49) ;  /* 0x0000000000207947 */ /* 0x000fea0003800000 */
.L_x_44:
[----:B------:R-:W-:-:S04]  /*0d00*/  LOP3.LUT R0, R3, 0x80000000, R0, 0x48, !PT ;  /* 0x8000000003007812 */ /* 0x000fc800078e4800 */
[----:B------:R-:W-:Y:S01]  /*0d10*/  LOP3.LUT R0, R0, 0x7f800000, RZ, 0xfc, !PT ;  /* 0x7f80000000007812 */ /* 0x000fe200078efcff */
[----:B------:R-:W-:Y:S06]  /*0d20*/  BRA `(.L_x_49) ;  /* 0x0000000000147947 */ /* 0x000fec0003800000 */
.L_x_43:
[----:B------:R-:W-:Y:S01]  /*0d30*/  LOP3.LUT R0, R3, 0x80000000, R0, 0x48, !PT ;  /* 0x8000000003007812 */ /* 0x000fe200078e4800 */
[----:B------:R-:W-:Y:S06]  /*0d40*/  BRA `(.L_x_49) ;  /* 0x00000000000c7947 */ /* 0x000fec0003800000 */
.L_x_42:
[----:B------:R-:W0:Y:S01]  /*0d50*/  MUFU.RSQ R0, -QNAN ;  /* 0xffc0000000007908 */ /* 0x000e220000001400 */
[----:B------:R-:W-:Y:S05]  /*0d60*/  BRA `(.L_x_49) ;  /* 0x0000000000047947 */ /* 0x000fea0003800000 */
.L_x_41:
[----:B------:R-:W-:-:S07]  /*0d70*/  FADD.FTZ R0, R0, R3 ;  /* 0x0000000300007221 */ /* 0x000fce0000010000 */
.L_x_49:
[----:B------:R-:W-:Y:S05]  /*0d80*/  BSYNC.RECONVERGENT B1 ;  /* 0x0000000000017941 */ /* 0x000fea0003800200 */
.L_x_39:
[----:B------:R-:W-:Y:S02]  /*0d90*/  IMAD.MOV.U32 R12, RZ, RZ, R10 ;  /* 0x000000ffff0c7224 */ /* 0x000fe400078e000a */
[----:B------:R-:W-:-:S04]  /*0da0*/  IMAD.MOV.U32 R13, RZ, RZ, 0x0 ;  /* 0x00000000ff0d7424 */ /* 0x000fc800078e00ff */
[----:B0-----:R-:W-:Y:S05]  /*0db0*/  RET.REL.NODEC R12 `(_Z29build_view_index_part1_kerneliPKfS0_iiiiiPiPf) ;  /* 0xfffffff00c907950 */ /* 0x001fea0003c3ffff */
.L_x_50:
        /* <DEDUP_REMOVED lines=12> */
.L_x_168:


//--------------------- .text._Z32build_voxel_feature_part2_kerneliiPKfPiPf --------------------------
	.section	.text._Z32build_voxel_feature_part2_kerneliiPKfPiPf,"ax",@progbits
	.align	128
        .global         _Z32build_voxel_feature_part2_kerneliiPKfPiPf
        .type           _Z32build_voxel_feature_part2_kerneliiPKfPiPf,@function
        .size           _Z32build_voxel_feature_part2_kerneliiPKfPiPf,(.L_x_169 - _Z32build_voxel_feature_part2_kerneliiPKfPiPf)
        .other          _Z32build_voxel_feature_part2_kerneliiPKfPiPf,@"STO_CUDA_ENTRY STV_DEFAULT"
_Z32build_voxel_feature_part2_kerneliiPKfPiPf:
.text._Z32build_voxel_feature_part2_kerneliiPKfPiPf:
        /* <DEDUP_REMOVED lines=13> */
[----:B------:R-:W1:Y:S03]  /*00d0*/  LDCU.64 UR4, c[0x0][0x358] ;  /* 0x00006b00ff0477ac */ /* 0x000e660008000a00 */
[----:B------:R-:W-:-:S04]  /*00e0*/  IADD3 R3, P0, PT, R0, R9, RZ ;  /* 0x0000000900037210 */ /* 0x000fc80007f1e0ff */
[----:B------:R-:W-:Y:S02]  /*00f0*/  LEA.HI.X.SX32 R4, R9, R2, 0x1, P0 ;  /* 0x0000000209047211 */ /* 0x000fe400000f0eff */
[----:B0-----:R-:W-:-:S04]  /*0100*/  LEA R2, P0, R3, UR8, 0x2 ;  /* 0x0000000803027c11 */ /* 0x001fc8000f8010ff */
[----:B------:R-:W-:-:S06]  /*0110*/  LEA.HI.X R3, R3, UR9, R4, 0x2, P0 ;  /* 0x0000000903037c11 */ /* 0x000fcc00080f1404 */
[----:B-1----:R-:W2:Y:S02]  /*0120*/  LDG.E R3, desc[UR4][R2.64] ;  /* 0x0000000402037981 */ /* 0x002ea4000c1e1900 */
[----:B--2---:R-:W-:-:S13]  /*0130*/  ISETP.NE.AND P0, PT, R3, -0x1, PT ;  /* 0xffffffff0300780c */ /* 0x004fda0003f05270 */
[----:B------:R-:W-:Y:S05]  /*0140*/  @!P0 EXIT ;  /* 0x000000000000894d */ /* 0x000fea0003800000 */
[----:B------:R-:W0:Y:S08]  /*0150*/  LDC.64 R4, c[0x0][0x398] ;  /* 0x0000e600ff047b82 */ /* 0x000e300000000a00 */
[----:B------:R-:W1:Y:S01]  /*0160*/  LDC.64 R6, c[0x0][0x388] ;  /* 0x0000e200ff067b82 */ /* 0x000e620000000a00 */
[----:B0-----:R-:W-:-:S05]  /*0170*/  IMAD.WIDE R4, R3, 0x4, R4 ;  /* 0x0000000403047825 */ /* 0x001fca00078e0204 */
[----:B------:R-:W2:Y:S01]  /*0180*/  LDG.E R2, desc[UR4][R4.64+0x1c] ;  /* 0x00001c0404027981 */ /* 0x000ea2000c1e1900 */
[----:B------:R-:W-:-:S04]  /*0190*/  IMAD.IADD R0, R0, 0x1, R9 ;  /* 0x0000000100007824 */ /* 0x000fc800078e0209 */
[----:B------:R-:W-:-:S04]  /*01a0*/  IMAD R3, R0, 0x5, RZ ;  /* 0x0000000500037824 */ /* 0x000fc800078e02ff */
[----:B-1----:R-:W-:-:S05]  /*01b0*/  IMAD.WIDE R6, R3, 0x4, R6 ;  /* 0x0000000403067825 */ /* 0x002fca00078e0206 */
[----:B------:R-:W3:Y:S01]  /*01c0*/  LDG.E R0, desc[UR4][R6.64] ;  /* 0x0000000406007981 */ /* 0x000ee2000c1e1900 */
[----:B------:R-:W-:Y:S01]  /*01d0*/  BSSY.RECONVERGENT B0, `(.L_x_51) ;  /* 0x000000e000007945 */ /* 0x000fe20003800200 */
[----:B--2---:R-:W0:Y:S02]  /*01e0*/  F2I.TRUNC.NTZ R2, R2 ;  /* 0x0000000200027305 */ /* 0x004e24000020f100 */
[----:B0-----:R-:W-:-:S06]  /*01f0*/  I2FP.F32.S32 R3, R2 ;  /* 0x0000000200037245 */ /* 0x001fcc0000201400 */
[----:B------:R-:W0:Y:S08]  /*0200*/  MUFU.RCP R8, R3 ;  /* 0x0000000300087308 */ /* 0x000e300000001000 */
[----:B---3--:R-:W1:Y:S01]  /*0210*/  FCHK P0, R0, R3 ;  /* 0x0000000300007302 */ /* 0x008e620000000000 */
[----:B0-----:R-:W-:-:S04]  /*0220*/  FFMA R9, -R3, R8, 1 ;  /* 0x3f80000003097423 */ /* 0x001fc80000000108 */
[----:B------:R-:W-:-:S04]  /*0230*/  FFMA R9, R8, R9, R8 ;  /* 0x0000000908097223 */ /* 0x000fc80000000008 */
[----:B------:R-:W-:-:S04]  /*0240*/  FFMA R8, R0, R9, RZ ;  /* 0x0000000900087223 */ /* 0x000fc800000000ff */
[----:B------:R-:W-:-:S04]  /*0250*/  FFMA R10, -R3, R8, R0 ;  /* 0x00000008030a7223 */ /* 0x000fc80000000100 */
[----:B------:R-:W-:Y:S01]  /*0260*/  FFMA R9, R9, R10, R8 ;  /* 0x0000000a09097223 */ /* 0x000fe20000000008 */
[----:B-1----:R-:W-:Y:S06]  /*0270*/  @!P0 BRA `(.L_x_52) ;  /* 0x00000000000c8947 */ /* 0x002fec0003800000 */
[----:B------:R-:W-:-:S07]  /*0280*/  MOV R2, 0x2a0 ;  /* 0x000002a000027802 */ /* 0x000fce0000000f00 */
[----:B------:R-:W-:Y:S05]  /*0290*/  CALL.REL.NOINC `($__internal_3_$__cuda_sm3x_div_rn_noftz_f32_slowpath) ;  /* 0x0000000400687944 */ /* 0x000fea0003c00000 */
[----:B------:R-:W-:-:S07]  /*02a0*/  IMAD.MOV.U32 R9, RZ, RZ, R11 ;  /* 0x000000ffff097224 */ /* 0x000fce00078e000b */
.L_x_52:
[----:B------:R-:W-:Y:S05]  /*02b0*/  BSYNC.RECONVERGENT B0 ;  /* 0x0000000000007941 */ /* 0x000fea0003800200 */
.L_x_51:
        /* <DEDUP_REMOVED lines=13> */
[----:B------:R-:W-:Y:S05]  /*0390*/  CALL.REL.NOINC `($__internal_3_$__cuda_sm3x_div_rn_noftz_f32_slowpath) ;  /* 0x0000000400287944 */ /* 0x000fea0003c00000 */
.L_x_54:
[----:B------:R-:W-:Y:S05]  /*03a0*/  BSYNC.RECONVERGENT B0 ;  /* 0x0000000000007941 */ /* 0x000fea0003800200 */
.L_x_53:
        /* <DEDUP_REMOVED lines=14> */
[----:B------:R-:W-:-:S07]  /*0490*/  IMAD.MOV.U32 R9, RZ, RZ, R11 ;  /* 0x000000ffff097224 */ /* 0x000fce00078e000b */
.L_x_56:
[----:B------:R-:W-:Y:S05]  /*04a0*/  BSYNC.RECONVERGENT B0 ;  /* 0x0000000000007941 */ /* 0x000fea0003800200 */
.L_x_55:
        /* <DEDUP_REMOVED lines=11> */
[----:B------:R-:W-:Y:S02]  /*0560*/  MOV R0, R2 ;  /* 0x0000000200007202 */ /* 0x000fe40000000f00 */
[----:B------:R-:W-:-:S07]  /*0570*/  MOV R2, 0x590 ;  /* 0x0000059000027802 */ /* 0x000fce0000000f00 */
[----:B------:R-:W-:Y:S05]  /*0580*/  CALL.REL.NOINC `($__internal_3_$__cuda_sm3x_div_rn_noftz_f32_slowpath) ;  /* 0x0000000000ac7944 */ /* 0x000fea0003c00000 */
.L_x_58:
[----:B------:R-:W-:Y:S05]  /*0590*/  BSYNC.RECONVERGENT B0 ;  /* 0x0000000000007941 */ /* 0x000fea0003800200 */
.L_x_57:
        /* <DEDUP_REMOVED lines=15> */
.L_x_60:
[----:B------:R-:W-:Y:S05]  /*0690*/  BSYNC.RECONVERGENT B0 ;  /* 0x0000000000007941 */ /* 0x000fea0003800200 */
.L_x_59:
[----:B------:R0:W-:Y:S04]  /*06a0*/  REDG.E.ADD.F32.FTZ.RN.STRONG.GPU desc[UR4][R4.64+0x10], R9 ;  /* 0x00001009040079a6 */ /* 0x0001e8000c12f304 */
[----:B------:R0:W5:Y:S04]  /*06b0*/  LDG.E R3, desc[UR4][R6.64+0x8] ;  /* 0x0000080406037981 */ /* 0x000168000c1e1900 */
[----:B------:R0:W5:Y:S01]  /*06c0*/  LDG.E R2, desc[UR4][R4.64+0x14] ;  /* 0x0000140404027981 */ /* 0x000162000c1e1900 */
[----:B------:R-:W-:Y:S01]  /*06d0*/  BSSY B0, `(.L_x_61) ;  /* 0x0000008000007945 */ /* 0x000fe20003800000 */
.L_x_63:
[----:B-----5:R-:W-:Y:S01]  /*06e0*/  FSETP.GT.AND P0, PT, R3, R2, PT ;  /* 0x000000020300720b */ /* 0x020fe20003f04000 */
[----:B------:R-:W-:-:S12]  /*06f0*/  YIELD ;  /* 0x0000000000007946 */ /* 0x000fd80003800000 */
[----:B------:R-:W-:Y:S05]  /*0700*/  @!P0 BRA `(.L_x_62) ;  /* 0x0000000000108947 */ /* 0x000fea0003800000 */
[----:B0-----:R-:W2:Y:S02]  /*0710*/  ATOMG.E.CAS.STRONG.GPU PT, R9, [R4+0x14], R2, R3 ;  /* 0x00001402040973a9 */ /* 0x001ea400001ee103 */
[----:B--2---:R-:W-:Y:S01]  /*0720*/  ISETP.NE.AND P0, PT, R9, R2, PT ;  /* 0x000000020900720c */ /* 0x004fe20003f05270 */
[----:B------:R-:W-:-:S12]  /*0730*/  IMAD.MOV.U32 R2, RZ, RZ, R9 ;  /* 0x000000ffff027224 */ /* 0x000fd800078e0009 */
[----:B------:R-:W-:Y:S05]  /*0740*/  @P0 BRA `(.L_x_63) ;  /* 0xfffffffc00e40947 */ /* 0x000fea000383ffff */
.L_x_62:
[----:B------:R-:W-:Y:S05]  /*0750*/  BSYNC B0 ;  /* 0x0000000000007941 */ /* 0x000fea0003800000 */
.L_x_61:
[----:B------:R1:W-:Y:S04]  /*0760*/  STG.E desc[UR4][R4.64+0x14], R2 ;  /* 0x0000140204007986 */ /* 0x0003e8000c101904 */
[----:B------:R1:W5:Y:S04]  /*0770*/  LDG.E R8, desc[UR4][R4.64+0x18] ;  /* 0x0000180404087981 */ /* 0x000368000c1e1900 */
[----:B0-----:R1:W5:Y:S01]  /*0780*/  LDG.E R9, desc[UR4][R6.64+0x8] ;  /* 0x0000080406097981 */ /* 0x001362000c1e1900 */
[----:B------:R-:W-:Y:S01]  /*0790*/  BSSY B0, `(.L_x_64) ;  /* 0x0000008000007945 */ /* 0x000fe20003800000 */
.L_x_66:
[----:B-----5:R-:W-:Y:S01]  /*07a0*/  FSETP.GEU.AND P0, PT, R9, R8, PT ;  /* 0x000000080900720b */ /* 0x020fe20003f0e000 */
[----:B------:R-:W-:-:S12]  /*07b0*/  YIELD ;  /* 0x0000000000007946 */ /* 0x000fd80003800000 */
[----:B------:R-:W-:Y:S05]  /*07c0*/  @P0 BRA `(.L_x_65) ;  /* 0x0000000000100947 */ /* 0x000fea0003800000 */
[----:B------:R-:W2:Y:S02]  /*07d0*/  ATOMG.E.CAS.STRONG.GPU PT, R3, [R4+0x18], R8, R9 ;  /* 0x00001808040373a9 */ /* 0x000ea400001ee109 */
[----:B--2---:R-:W-:Y:S01]  /*07e0*/  ISETP.NE.AND P0, PT, R3, R8, PT ;  /* 0x000000080300720c */ /* 0x004fe20003f05270 */
[----:B------:R-:W-:-:S12]  /*07f0*/  IMAD.MOV.U32 R8, RZ, RZ, R3 ;  /* 0x000000ffff087224 */ /* 0x000fd800078e0003 */
[----:B------:R-:W-:Y:S05]  /*0800*/  @P0 BRA `(.L_x_66) ;  /* 0xfffffffc00e40947 */ /* 0x000fea000383ffff */
.L_x_65:
[----:B------:R-:W-:Y:S05]  /*0810*/  BSYNC B0 ;  /* 0x0000000000007941 */ /* 0x000fea0003800000 */
.L_x_64:
[----:B------:R-:W-:Y:S01]  /*0820*/  STG.E desc[UR4][R4.64+0x18], R8 ;  /* 0x0000180804007986 */ /* 0x000fe2000c101904 */
[----:B------:R-:W-:Y:S05]  /*0830*/  EXIT ;  /* 0x000000000000794d */ /* 0x000fea0003800000 */
        .weak           $__internal_3_$__cuda_sm3x_div_rn_noftz_f32_slowpath
        .type           $__internal_3_$__cuda_sm3x_div_rn_noftz_f32_slowpath,@function
        .size           $__internal_3_$__cuda_sm3x_div_rn_noftz_f32_slowpath,(.L_x_169 - $__internal_3_$__cuda_sm3x_div_rn_noftz_f32_slowpath)
$__internal_3_$__cuda_sm3x_div_rn_noftz_f32_slowpath:
[--C-:B------:R-:W-:Y:S01]  /*0840*/  SHF.R.U32.HI R9, RZ, 0x17, R3.reuse ;  /* 0x00000017ff097819 */ /* 0x100fe20000011603 */
[----:B------:R-:W-:Y:S01]  /*0850*/  BSSY.RECONVERGENT B1, `(.L_x_67) ;  /* 0x0000063000017945 */ /* 0x000fe20003800200 */
[----:B------:R-:W-:Y:S02]  /*0860*/  SHF.R.U32.HI R8, RZ, 0x17, R0 ;  /* 0x00000017ff087819 */ /* 0x000fe40000011600 */
[----:B------:R-:W-:Y:S01]  /*0870*/  LOP3.LUT R14, R9, 0xff, RZ, 0xc0, !PT ;  /* 0x000000ff090e7812 */ /* 0x000fe200078ec0ff */
[----:B------:R-:W-:Y:S01]  /*0880*/  IMAD.MOV.U32 R9, RZ, RZ, R3 ;  /* 0x000000ffff097224 */ /* 0x000fe200078e0003 */
[----:B------:R-:W-:Y:S02]  /*0890*/  LOP3.LUT R12, R8, 0xff, RZ, 0xc0, !PT ;  /* 0x000000ff080c7812 */ /* 0x000fe400078ec0ff */
[----:B------:R-:W-:-:S03]  /*08a0*/  IADD3 R11, PT, PT, R14, -0x1, RZ ;  /* 0xffffffff0e0b7810 */ /* 0x000fc60007ffe0ff */
[----:B------:R-:W-:Y:S01]  /*08b0*/  VIADD R10, R12, 0xffffffff ;  /* 0xffffffff0c0a7836 */ /* 0x000fe20000000000 */
        /* <DEDUP_REMOVED lines=27> */
.L_x_68:
[----:B------:R-:W-:Y:S01]  /*0a70*/  LEA R10, R14, 0xc0800000, 0x17 ;  /* 0xc08000000e0a7811 */ /* 0x000fe200078eb8ff */
[----:B------:R-:W-:Y:S04]  /*0a80*/  BSSY.RECONVERGENT B2, `(.L_x_73) ;  /* 0x0000036000027945 */ /* 0x000fe80003800200 */
[----:B------:R-:W-:Y:S02]  /*0a90*/  IMAD.IADD R10, R9, 0x1, -R10 ;  /* 0x00000001090a7824 */ /* 0x000fe400078e0a0a */
[----:B------:R-:W-:Y:S02]  /*0aa0*/  VIADD R9, R12, 0xffffff81 ;  /* 0xffffff810c097836 */ /* 0x000fe40000000000 */
[----:B------:R-:W0:Y:S01]  /*0ab0*/  MUFU.RCP R11, R10 ;  /* 0x0000000a000b7308 */ /* 0x000e220000001000 */
[----:B------:R-:W-:Y:S01]  /*0ac0*/  FADD.FTZ R13, -R10, -RZ ;  /* 0x800000ff0a0d7221 */ /* 0x000fe20000010100 */
[----:B------:R-:W-:-:S03]  /*0ad0*/  IMAD R0, R9, -0x800000, R0 ;  /* 0xff80000009007824 */ /* 0x000fc600078e0200 */
[----:B0-----:R-:W-:-:S04]  /*0ae0*/  FFMA R12, R11, R13, 1 ;  /* 0x3f8000000b0c7423 */ /* 0x001fc8000000000d */
[----:B------:R-:W-:-:S04]  /*0af0*/  FFMA R16, R11, R12, R11 ;  /* 0x0000000c0b107223 */ /* 0x000fc8000000000b */
[----:B------:R-:W-:-:S04]  /*0b00*/  FFMA R11, R0, R16, RZ ;  /* 0x00000010000b7223 */ /* 0x000fc800000000ff */
[----:B------:R-:W-:-:S04]  /*0b10*/  FFMA R12, R13, R11, R0 ;  /* 0x0000000b0d0c7223 */ /* 0x000fc80000000000 */
[----:B------:R-:W-:Y:S01]  /*0b20*/  FFMA R15, R16, R12, R11 ;  /* 0x0000000c100f7223 */ /* 0x000fe2000000000b */
[----:B------:R-:W-:-:S03]  /*0b30*/  IADD3 R11, PT, PT, R9, 0x7f, -R14 ;  /* 0x0000007f090b7810 */ /* 0x000fc60007ffe80e */
[----:B------:R-:W-:Y:S02]  /*0b40*/  FFMA R12, R13, R15, R0 ;  /* 0x0000000f0d0c7223 */ /* 0x000fe40000000000 */
[----:B------:R-:W-:Y:S02]  /*0b50*/  IMAD.IADD R11, R11, 0x1, R8 ;  /* 0x000000010b0b7824 */ /* 0x000fe400078e0208 */
        /* <DEDUP_REMOVED lines=16> */
[-CC-:B------:R-:W-:Y:S01]  /*0c60*/  FFMA.RM R9, R16, R12.reuse, R15.reuse ;  /* 0x0000000c10097223 */ /* 0x180fe2000000400f */
[C---:B------:R-:W-:Y:S02]  /*0c70*/  ISETP.NE.AND P2, PT, R13.reuse, RZ, PT ;  /* 0x000000ff0d00720c */ /* 0x040fe40003f45270 */
        /* <DEDUP_REMOVED lines=18> */
.L_x_75:
[----:B------:R-:W-:-:S04]  /*0da0*/  LOP3.LUT R0, R0, 0x80000000, RZ, 0xc0, !PT ;  /* 0x8000000000007812 */ /* 0x000fc800078ec0ff */
[----:B------:R-:W-:Y:S01]  /*0db0*/  LOP3.LUT R0, R0, 0x7f800000, RZ, 0xfc, !PT ;  /* 0x7f80000000007812 */ /* 0x000fe200078efcff */
[----:B------:R-:W-:Y:S06]  /*0dc0*/  BRA `(.L_x_76) ;  /* 0x0000000000047947 */ /* 0x000fec0003800000 */
.L_x_74:
[----:B------:R-:W-:-:S07]  /*0dd0*/  LEA R0, R11, R0, 0x17 ;  /* 0x000000000b007211 */ /* 0x000fce00078eb8ff */
.L_x_76:
[----:B------:R-:W-:Y:S05]  /*0de0*/  BSYNC.RECONVERGENT B2 ;  /* 0x0000000000027941 */ /* 0x000fea0003800200 */
.L_x_73:
[----:B------:R-:W-:Y:S05]  /*0df0*/  BRA `(.L_x_77) ;  /* 0x0000000000207947 */ /* 0x000fea0003800000 */
.L_x_72:
[----:B------:R-:W-:-:S04]  /*0e00*/  LOP3.LUT R0, R9, 0x80000000, R0, 0x48, !PT ;  /* 0x8000000009007812 */ /* 0x000fc800078e4800 */
[----:B------:R-:W-:Y:S01]  /*0e10*/  LOP3.LUT R0, R0, 0x7f800000, RZ, 0xfc, !PT ;  /* 0x7f80000000007812 */ /* 0x000fe200078efcff */
[----:B------:R-:W-:Y:S06]  /*0e20*/  BRA `(.L_x_77) ;  /* 0x0000000000147947 */ /* 0x000fec0003800000 */
.L_x_71:
[----:B------:R-:W-:Y:S01]  /*0e30*/  LOP3.LUT R0, R9, 0x80000000, R0, 0x48, !PT ;  /* 0x8000000009007812 */ /* 0x000fe200078e4800 */
[----:B------:R-:W-:Y:S06]  /*0e40*/  BRA `(.L_x_77) ;  /* 0x00000000000c7947 */ /* 0x000fec0003800000 */
.L_x_70:
[----:B------:R-:W0:Y:S01]  /*0e50*/  MUFU.RSQ R0, -QNAN ;  /* 0xffc0000000007908 */ /* 0x000e220000001400 */
[----:B------:R-:W-:Y:S05]  /*0e60*/  BRA `(.L_x_77) ;  /* 0x0000000000047947 */ /* 0x000fea0003800000 */
.L_x_69:
[----:B------:R-:W-:-:S07]  /*0e70*/  FADD.FTZ R0, R0, R3 ;  /* 0x0000000300007221 */ /* 0x000fce0000010000 */
.L_x_77:
[----:B------:R-:W-:Y:S05]  /*0e80*/  BSYNC.RECONVERGENT B1 ;  /* 0x0000000000017941 */ /* 0x000fea0003800200 */
.L_x_67:
[----:B------:R-:W-:Y:S02]  /*0e90*/  IMAD.MOV.U32 R8, RZ, RZ, R2 ;  /* 0x000000ffff087224 */ /* 0x000fe400078e0002 */
[----:B------:R-:W-:Y:S02]  /*0ea0*/  IMAD.MOV.U32 R9, RZ, RZ, 0x0 ;  /* 0x00000000ff097424 */ /* 0x000fe400078e00ff */
[----:B0-----:R-:W-:Y:S02]  /*0eb0*/  IMAD.MOV.U32 R11, RZ, RZ, R0 ;  /* 0x000000ffff0b7224 */ /* 0x001fe400078e0000 */
[----:B------:R-:W-:Y:S05]  /*0ec0*/  RET.REL.NODEC R8 `(_Z32build_voxel_feature_part2_kerneliiPKfPiPf) ;  /* 0xfffffff0084c7950 */ /* 0x000fea0003c3ffff */
.L_x_78:
        /* <DEDUP_REMOVED lines=11> */
.L_x_169:


//--------------------- .text._Z32build_voxel_feature_part1_kerneliPKfS0_iiiiiiPiPf --------------------------
	.section	.text._Z32build_voxel_feature_part1_kerneliPKfS0_iiiiiiPiPf,"ax",@progbits
	.align	128
        .global         _Z32build_voxel_feature_part1_kerneliPKfS0_iiiiiiPiPf
        .type           _Z32build_voxel_feature_part1_kerneliPKfS0_iiiiiiPiPf,@function
        .size           _Z32build_voxel_feature_part1_kerneliPKfS0_iiiiiiPiPf,(.L_x_170 - _Z32build_voxel_feature_part1_kerneliPKfS0_iiiiiiPiPf)
        .other          _Z32build_voxel_feature_part1_kerneliPKfS0_iiiiiiPiPf,@"STO_CUDA_ENTRY STV_DEFAULT"
_Z32build_voxel_feature_part1_kerneliPKfS0_iiiiiiPiPf:
.text._Z32build_voxel_feature_part1_kerneliPKfS0_iiiiiiPiPf:
        /* <DEDUP_REMOVED lines=47> */
[----:B------:R-:W-:Y:S05]  /*02f0*/  CALL.REL.NOINC `($__internal_4_$__cuda_sm3x_div_rn_noftz_f32_slowpath) ;  /* 0x00000004009c7944 */ /* 0x000fea0003c00000 */
[----:B------:R-:W-:-:S07]  /*0300*/  IMAD.MOV.U32 R13, RZ, RZ, R0 ;  /* 0x000000ffff0d7224 */ /* 0x000fce00078e0000 */
.L_x_79:
        /* <DEDUP_REMOVED lines=14> */
.L_x_80:
        /* <DEDUP_REMOVED lines=13> */
[----:B------:R-:W-:-:S07]  /*04c0*/  MOV R15, R0 ;  /* 0x00000000000f7202 */ /* 0x000fce0000000f00 */
.L_x_81:
        /* <DEDUP_REMOVED lines=13> */
[----:B------:R-:W-:Y:S05]  /*05a0*/  CALL.REL.NOINC `($__internal_4_$__cuda_sm3x_div_rn_noftz_f32_slowpath) ;  /* 0x0000000000f07944 */ /* 0x000fea0003c00000 */
[----:B------:R-:W-:-:S07]  /*05b0*/  IMAD.MOV.U32 R2, RZ, RZ, R0 ;  /* 0x000000ffff027224 */ /* 0x000fce00078e0000 */
.L_x_83:
[----:B------:R-:W-:Y:S05]  /*05c0*/  BSYNC.RECONVERGENT B0 ;  /* 0x0000000000007941 */ /* 0x000fea0003800200 */
.L_x_82:
        /* <DEDUP_REMOVED lines=12> */
[----:B------:R-:W-:Y:S02]  /*0690*/  MOV R3, R11 ;  /* 0x0000000b00037202 */ /* 0x000fe40000000f00 */
[----:B------:R-:W-:-:S07]  /*06a0*/  MOV R2, 0x6c0 ;  /* 0x000006c000027802 */ /* 0x000fce0000000f00 */
[----:B------:R-:W-:Y:S05]  /*06b0*/  CALL.REL.NOINC `($__internal_4_$__cuda_sm3x_div_rn_noftz_f32_slowpath) ;  /* 0x0000000000ac7944 */ /* 0x000fea0003c00000 */
[----:B------:R-:W-:-:S07]  /*06c0*/  IMAD.MOV.U32 R3, RZ, RZ, R0 ;  /* 0x000000ffff037224 */ /* 0x000fce00078e0000 */
.L_x_85:
[----:B------:R-:W-:Y:S05]  /*06d0*/  BSYNC.RECONVERGENT B0 ;  /* 0x0000000000007941 */ /* 0x000fea0003800200 */
.L_x_84:
        /* <DEDUP_REMOVED lines=15> */
[----:B------:R-:W-:-:S07]  /*07d0*/  MOV R2, R0 ;  /* 0x0000000000027202 */ /* 0x000fce0000000f00 */
.L_x_87:
[----:B------:R-:W-:Y:S05]  /*07e0*/  BSYNC.RECONVERGENT B0 ;  /* 0x0000000000007941 */ /* 0x000fea0003800200 */
.L_x_86:
[----:B------:R-:W0:Y:S01]  /*07f0*/  F2I.FLOOR.NTZ R5, R2 ;  /* 0x0000000200057305 */ /* 0x000e220000207100 */
[----:B------:R-:W1:Y:S01]  /*0800*/  LDCU.64 UR8, c[0x0][0x398] ;  /* 0x00007300ff0877ac */ /* 0x000e620008000a00 */
[----:B------:R-:W-:Y:S02]  /*0810*/  ISETP.GE.AND P1, PT, R7, RZ, PT ;  /* 0x000000ff0700720c */ /* 0x000fe40003f26270 */
[C---:B------:R-:W-:Y:S01]  /*0820*/  ISETP.GE.AND P2, PT, R6.reuse, RZ, PT ;  /* 0x000000ff0600720c */ /* 0x040fe20003f46270 */
[----:B------:R-:W2:Y:S01]  /*0830*/  LDCU UR7, c[0x0][0x3a4] ;  /* 0x00007480ff0777ac */ /* 0x000ea20008000800 */
[----:B0-----:R-:W-:Y:S02]  /*0840*/  ISETP.GE.AND P0, PT, R5, RZ, PT ;  /* 0x000000ff0500720c */ /* 0x001fe40003f06270 */
[----:B-1----:R-:W-:Y:S02]  /*0850*/  ISETP.GE.OR P1, PT, R7, UR8, !P1 ;  /* 0x0000000807007c0c */ /* 0x002fe4000cf26670 */
[----:B------:R-:W-:-:S02]  /*0860*/  ISETP.GE.OR P2, PT, R6, UR9, !P2 ;  /* 0x0000000906007c0c */ /* 0x000fc4000d746670 */
[----:B--2---:R-:W-:-:S04]  /*0870*/  ISETP.GE.OR P0, PT, R5, UR7, !P0 ;  /* 0x0000000705007c0c */ /* 0x004fc8000c706670 */
[----:B------:R-:W-:-:S13]  /*0880*/  PLOP3.LUT P0, PT, P0, P1, P2, 0xfe, 0x0 ;  /* 0x000000000000781c */ /* 0x000fda0000703f26 */
[----:B------:R-:W-:Y:S05]  /*0890*/  @P0 EXIT ;  /* 0x000000000000094d */ /* 0x000fea0003800000 */
[----:B------:R-:W0:Y:S01]  /*08a0*/  LDC.64 R8, c[0x0][0x3a8] ;  /* 0x0000ea00ff087b82 */ /* 0x000e220000000a00 */
[----:B------:R-:W-:Y:S02]  /*08b0*/  IMAD R6, R7, UR9, R6 ;  /* 0x0000000907067c24 */ /* 0x000fe4000f8e0206 */
[----:B------:R-:W-:Y:S02]  /*08c0*/  IMAD.MOV.U32 R11, RZ, RZ, 0x3f800000 ;  /* 0x3f800000ff0b7424 */ /* 0x000fe400078e00ff */
[----:B------:R-:W-:-:S03]  /*08d0*/  IMAD R6, R6, UR7, R5 ;  /* 0x0000000706067c24 */ /* 0x000fc6000f8e0205 */
[----:B------:R-:W1:Y:S01]  /*08e0*/  LDC.64 R2, c[0x0][0x3b8] ;  /* 0x0000ee00ff027b82 */ /* 0x000e620000000a00 */
[----:B0-----:R-:W-:-:S04]  /*08f0*/  IMAD R5, R9, UR6, RZ ;  /* 0x0000000609057c24 */ /* 0x001fc8000f8e02ff */
[----:B------:R-:W-:-:S03]  /*0900*/  IMAD R9, R6, R8, R5 ;  /* 0x0000000806097224 */ /* 0x000fc600078e0205 */
[----:B------:R-:W0:Y:S01]  /*0910*/  LDC.64 R6, c[0x0][0x3b0] ;  /* 0x0000ec00ff067b82 */ /* 0x000e220000000a00 */
[----:B-1----:R-:W-:-:S05]  /*0920*/  IMAD.WIDE R2, R9, 0x4, R2 ;  /* 0x0000000409027825 */ /* 0x002fca00078e0202 */
[----:B------:R-:W-:Y:S01]  /*0930*/  REDG.E.ADD.F32.FTZ.RN.STRONG.GPU desc[UR4][R2.64+0x1c], R11 ;  /* 0x00001c0b020079a6 */ /* 0x000fe2000c12f304 */
[----:B0-----:R-:W-:-:S05]  /*0940*/  IMAD.WIDE R4, R4, 0x4, R6 ;  /* 0x0000000404047825 */ /* 0x001fca00078e0206 */
[----:B------:R-:W-:Y:S01]  /*0950*/  STG.E desc[UR4][R4.64], R9 ;  /* 0x0000000904007986 */ /* 0x000fe2000c101904 */
[----:B------:R-:W-:Y:S05]  /*0960*/  EXIT ;  /* 0x000000000000794d */ /* 0x000fea0003800000 */
        .weak           $__internal_4_$__cuda_sm3x_div_rn_noftz_f32_slowpath
        .type           $__internal_4_$__cuda_sm3x_div_rn_noftz_f32_slowpath,@function
        .size           $__internal_4_$__cuda_sm3x_div_rn_noftz_f32_slowpath,(.L_x_170 - $__internal_4_$__cuda_sm3x_div_rn_noftz_f32_slowpath)
$__internal_4_$__cuda_sm3x_div_rn_noftz_f32_slowpath:
[----:B------:R-:W-:Y:S01]  /*0970*/  SHF.R.U32.HI R14, RZ, 0x17, R3 ;  /* 0x00000017ff0e7819 */ /* 0x000fe20000011603 */
[----:B------:R-:W-:Y:S01]  /*0980*/  BSSY.RECONVERGENT B1, `(.L_x_88) ;  /* 0x0000062000017945 */ /* 0x000fe20003800200 */
[----:B------:R-:W-:Y:S02]  /*0990*/  SHF.R.U32.HI R16, RZ, 0x17, R0 ;  /* 0x00000017ff107819 */ /* 0x000fe40000011600 */
[----:B------:R-:W-:Y:S02]  /*09a0*/  LOP3.LUT R14, R14, 0xff, RZ, 0xc0, !PT ;  /* 0x000000ff0e0e7812 */ /* 0x000fe400078ec0ff */
[----:B------:R-:W-:-:S03]  /*09b0*/  LOP3.LUT R19, R16, 0xff, RZ, 0xc0, !PT ;  /* 0x000000ff10137812 */ /* 0x000fc600078ec0ff */
[----:B------:R-:W-:Y:S01]  /*09c0*/  VIADD R18, R14, 0xffffffff ;  /* 0xffffffff0e127836 */ /* 0x000fe20000000000 */
[----:B------:R-:W-:-:S04]  /*09d0*/  IADD3 R17, PT, PT, R19, -0x1, RZ ;  /* 0xffffffff13117810 */ /* 0x000fc80007ffe0ff */
        /* <DEDUP_REMOVED lines=27> */
.L_x_89:
[----:B------:R-:W-:Y:S01]  /*0b90*/  LEA R18, R14, 0xc0800000, 0x17 ;  /* 0xc08000000e127811 */ /* 0x000fe200078eb8ff */
[----:B------:R-:W-:Y:S01]  /*0ba0*/  BSSY.RECONVERGENT B2, `(.L_x_94) ;  /* 0x0000036000027945 */ /* 0x000fe20003800200 */
[----:B------:R-:W-:-:S03]  /*0bb0*/  IADD3 R19, PT, PT, R19, -0x7f, RZ ;  /* 0xffffff8113137810 */ /* 0x000fc60007ffe0ff */
[----:B------:R-:W-:Y:S02]  /*0bc0*/  IMAD.IADD R20, R3, 0x1, -R18 ;  /* 0x0000000103147824 */ /* 0x000fe400078e0a12 */
[C---:B------:R-:W-:Y:S01]  /*0bd0*/  IMAD R0, R19.reuse, -0x800000, R0 ;  /* 0xff80000013007824 */ /* 0x040fe200078e0200 */
[----:B------:R-:W-:Y:S01]  /*0be0*/  IADD3 R19, PT, PT, R19, 0x7f, -R14 ;  /* 0x0000007f13137810 */ /* 0x000fe20007ffe80e */
[----:B------:R-:W0:Y:S01]  /*0bf0*/  MUFU.RCP R3, R20 ;  /* 0x0000001400037308 */ /* 0x000e220000001000 */
[----:B------:R-:W-:-:S03]  /*0c00*/  FADD.FTZ R17, -R20, -RZ ;  /* 0x800000ff14117221 */ /* 0x000fc60000010100 */
[----:B------:R-:W-:Y:S02]  /*0c10*/  IMAD.IADD R19, R19, 0x1, R16 ;  /* 0x0000000113137824 */ /* 0x000fe400078e0210 */
[----:B0-----:R-:W-:-:S04]  /*0c20*/  FFMA R18, R3, R17, 1 ;  /* 0x3f80000003127423 */ /* 0x001fc80000000011 */
        /* <DEDUP_REMOVED lines=20> */
[C---:B------:R-:W-:Y:S02]  /*0d70*/  ISETP.NE.AND P2, PT, R20.reuse, RZ, PT ;  /* 0x000000ff1400720c */ /* 0x040fe40003f45270 */
[----:B------:R-:W-:Y:S02]  /*0d80*/  ISETP.NE.AND P1, PT, R20, RZ, PT ;  /* 0x000000ff1400720c */ /* 0x000fe40003f25270 */
[----:B------:R-:W-:Y:S01]  /*0d90*/  LOP3.LUT R16, R14, 0x7fffff, RZ, 0xc0, !PT ;  /* 0x007fffff0e107812 */ /* 0x000fe200078ec0ff */
[CCC-:B------:R-:W-:Y:S01]  /*0da0*/  FFMA.RP R14, R3.reuse, R17.reuse, R18.reuse ;  /* 0x00000011030e7223 */ /* 0x1c0fe20000008012 */
[----:B------:R-:W-:Y:S01]  /*0db0*/  FFMA.RM R3, R3, R17, R18 ;  /* 0x0000001103037223 */ /* 0x000fe20000004012 */
[----:B------:R-:W-:Y:S01]  /*0dc0*/  IADD3 R17, PT, PT, R20, 0x20, RZ ;  /* 0x0000002014117810 */ /* 0x000fe20007ffe0ff */
[----:B------:R-:W-:Y:S01]  /*0dd0*/  IMAD.MOV R18, RZ, RZ, -R20 ;  /* 0x000000ffff127224 */ /* 0x000fe200078e0a14 */
        /* <DEDUP_REMOVED lines=10> */
[----:B------:R-:W-:-:S04]  /*0e80*/  LOP3.LUT R14, R14, R3, RZ, 0xc0, !PT ;  /* 0x000000030e0e7212 */ /* 0x000fc800078ec0ff */
[----:B------:R-:W-:-:S04]  /*0e90*/  IADD3 R17, PT, PT, R17, R14, RZ ;  /* 0x0000000e11117210 */ /* 0x000fc80007ffe0ff */
[----:B------:R-:W-:Y:S01]  /*0ea0*/  LOP3.LUT R0, R17, R0, RZ, 0xfc, !PT ;  /* 0x0000000011007212 */ /* 0x000fe200078efcff */
[----:B------:R-:W-:Y:S06]  /*0eb0*/  BRA `(.L_x_97) ;  /* 0x0000000000107947 */ /* 0x000fec0003800000 */
.L_x_96:
[----:B------:R-:W-:-:S04]  /*0ec0*/  LOP3.LUT R0, R0, 0x80000000, RZ, 0xc0, !PT ;  /* 0x8000000000007812 */ /* 0x000fc800078ec0ff */
[----:B------:R-:W-:Y:S01]  /*0ed0*/  LOP3.LUT R0, R0, 0x7f800000, RZ, 0xfc, !PT ;  /* 0x7f80000000007812 */ /* 0x000fe200078efcff */
[----:B------:R-:W-:Y:S06]  /*0ee0*/  BRA `(.L_x_97) ;  /* 0x0000000000047947 */ /* 0x000fec0003800000 */
.L_x_95:
[----:B------:R-:W-:-:S07]  /*0ef0*/  IMAD R0, R19, 0x800000, R0 ;  /* 0x0080000013007824 */ /* 0x000fce00078e0200 */
.L_x_97:
[----:B------:R-:W-:Y:S05]  /*0f00*/  BSYNC.RECONVERGENT B2 ;  /* 0x0000000000027941 */ /* 0x000fea0003800200 */
.L_x_94:
[----:B------:R-:W-:Y:S05]  /*0f10*/  BRA `(.L_x_98) ;  /* 0x0000000000207947 */ /* 0x000fea0003800000 */
.L_x_93:
[----:B------:R-:W-:-:S04]  /*0f20*/  LOP3.LUT R0, R3, 0x80000000, R0, 0x48, !PT ;  /* 0x8000000003007812 */ /* 0x000fc800078e4800 */
[----:B------:R-:W-:Y:S01]  /*0f30*/  LOP3.LUT R0, R0, 0x7f800000, RZ, 0xfc, !PT ;  /* 0x7f80000000007812 */ /* 0x000fe200078efcff */
[----:B------:R-:W-:Y:S06]  /*0f40*/  BRA `(.L_x_98) ;  /* 0x0000000000147947 */ /* 0x000fec0003800000 */
.L_x_92:
[----:B------:R-:W-:Y:S01]  /*0f50*/  LOP3.LUT R0, R3, 0x80000000, R0, 0x48, !PT ;  /* 0x8000000003007812 */ /* 0x000fe200078e4800 */
[----:B------:R-:W-:Y:S06]  /*0f60*/  BRA `(.L_x_98) ;  /* 0x00000000000c7947 */ /* 0x000fec0003800000 */
.L_x_91:
[----:B------:R-:W0:Y:S01]  /*0f70*/  MUFU.RSQ R0, -QNAN ;  /* 0xffc0000000007908 */ /* 0x000e220000001400 */
[----:B------:R-:W-:Y:S05]  /*0f80*/  BRA `(.L_x_98) ;  /* 0x0000000000047947 */ /* 0x000fea0003800000 */
.L_x_90:
[----:B------:R-:W-:-:S07]  /*0f90*/  FADD.FTZ R0, R0, R3 ;  /* 0x0000000300007221 */ /* 0x000fce0000010000 */
.L_x_98:
[----:B------:R-:W-:Y:S05]  /*0fa0*/  BSYNC.RECONVERGENT B1 ;  /* 0x0000000000017941 */ /* 0x000fea0003800200 */
.L_x_88:
[----:B------:R-:W-:-:S04]  /*0fb0*/  HFMA2 R3, -RZ, RZ, 0, 0 ;  /* 0x00000000ff037431 */ /* 0x000fc800000001ff */
[----:B0-----:R-:W-:Y:S05]  /*0fc0*/  RET.REL.NODEC R2 `(_Z32build_voxel_feature_part1_kerneliPKfS0_iiiiiiPiPf) ;  /* 0xfffffff0020c7950 */ /* 0x001fea0003c3ffff */
.L_x_99:
        /* <DEDUP_REMOVED lines=11> */
.L_x_170:


//--------------------- .text._Z26build_offset_weight_kerneliiiiiPKfPiS1_Pf --------------------------
	.section	.text._Z26build_offset_weight_kerneliiiiiPKfPiS1_Pf,"ax",@progbits
	.align	128
        .global         _Z26build_offset_weight_kerneliiiiiPKfPiS1_Pf
        .type           _Z26build_offset_weight_kerneliiiiiPKfPiS1_Pf,@function
        .size           _Z26build_offset_weight_kerneliiiiiPKfPiS1_Pf,(.L_x_171 - _Z26build_offset_weight_kerneliiiiiPKfPiS1_Pf)
        .other          _Z26build_offset_weight_kerneliiiiiPKfPiS1_Pf,@"STO_CUDA_ENTRY STV_DEFAULT"
_Z26build_offset_weight_kerneliiiiiPKfPiS1_Pf:
.text._Z26build_offset_weight_kerneliiiiiPKfPiS1_Pf:
[----:B------:R-:W-:Y:S08]  /*0000*/  LDC R1, c[0x0][0x37c] ;  /* 0x0000df00ff017b82 */ /* 0x000ff00000000800 */
[----:B------:R-:W0:Y:S01]  /*0010*/  LDC.64 R4, c[0x0][0x388] ;  /* 0x0000e200ff047b82 */ /* 0x000e220000000a00 */
[----:B------:R-:W1:Y:S01]  /*0020*/  LDCU.64 UR4, c[0x0][0x358] ;  /* 0x00006b00ff0477ac */ /* 0x000e620008000a00 */
[----:B------:R-:W2:Y:S01]  /*0030*/  S2R R9, SR_TID.X ;  /* 0x0000000000097919 */ /* 0x000ea20000002100 */
[----:B------:R-:W3:Y:S05]  /*0040*/  S2R R10, SR_TID.Y ;  /* 0x00000000000a7919 */ /* 0x000eea0000002200 */
[----:B------:R-:W-:Y:S08]  /*0050*/  S2UR UR6, SR_CTAID.Y ;  /* 0x00000000000679c3 */ /* 0x000ff00000002600 */
[----:B------:R-:W2:Y:S01]  /*0060*/  S2UR UR7, SR_CTAID.X ;  /* 0x00000000000779c3 */ /* 0x000ea20000002500 */
[----:B0-----:R-:W0:Y:S01]  /*0070*/  I2F.U32.RP R0, R5 ;  /* 0x0000000500007306 */ /* 0x001e220000209000 */
[----:B------:R-:W-:-:S06]  /*0080*/  ISETP.NE.U32.AND P2, PT, R5, RZ, PT ;  /* 0x000000ff0500720c */ /* 0x000fcc0003f45070 */
[----:B------:R-:W2:Y:S01]  /*0090*/  LDC R8, c[0x0][0x360] ;  /* 0x0000d800ff087b82 */ /* 0x000ea20000000800 */
[----:B------:R-:W3:Y:S01]  /*00a0*/  LDCU UR8, c[0x0][0x364] ;  /* 0x00006c80ff0877ac */ /* 0x000ee20008000800 */
[----:B0-----:R-:W0:Y:S01]  /*00b0*/  MUFU.RCP R0, R0 ;  /* 0x0000000000007308 */ /* 0x001e220000001000 */
[----:B--2---:R-:W-:Y:S02]  /*00c0*/  IMAD R8, R8, UR7, R9 ;  /* 0x0000000708087c24 */ /* 0x004fe4000f8e0209 */
[----:B0-----:R-:W-:-:S05]  /*00d0*/  VIADD R2, R0, 0xffffffe ;  /* 0x0ffffffe00027836 */ /* 0x001fca0000000000 */
[----:B------:R0:W2:Y:S02]  /*00e0*/  F2I.FTZ.U32.TRUNC.NTZ R3, R2 ;  /* 0x0000000200037305 */ /* 0x0000a4000021f000 */
[----:B0-----:R-:W-:Y:S02]  /*00f0*/  IMAD.MOV.U32 R2, RZ, RZ, RZ ;  /* 0x000000ffff027224 */ /* 0x001fe400078e00ff */
[----:B--2---:R-:W-:-:S04]  /*0100*/  IMAD.MOV R6, RZ, RZ, -R3 ;  /* 0x000000ffff067224 */ /* 0x004fc800078e0a03 */
[----:B------:R-:W-:-:S04]  /*0110*/  IMAD R7, R6, R5, RZ ;  /* 0x0000000506077224 */ /* 0x000fc800078e02ff */
[----:B------:R-:W-:-:S06]  /*0120*/  IMAD.HI.U32 R3, R3, R7, R2 ;  /* 0x0000000703037227 */ /* 0x000fcc00078e0002 */
[----:B------:R-:W-:Y:S02]  /*0130*/  IMAD.HI.U32 R11, R3, UR6, RZ ;  /* 0x00000006030b7c27 */ /* 0x000fe4000f8e00ff */
[----:B------:R-:W0:Y:S02]  /*0140*/  LDC.64 R2, c[0x0][0x380] ;  /* 0x0000e000ff027b82 */ /* 0x000e240000000a00 */
[----:B------:R-:W-:-:S04]  /*0150*/  IMAD.MOV R6, RZ, RZ, -R11 ;  /* 0x000000ffff067224 */ /* 0x000fc800078e0a0b */
[----:B------:R-:W-:Y:S02]  /*0160*/  IMAD R0, R5, R6, UR6 ;  /* 0x0000000605007e24 */ /* 0x000fe4000f8e0206 */
[----:B------:R-:W1:Y:S03]  /*0170*/  LDC.64 R6, c[0x0][0x398] ;  /* 0x0000e600ff067b82 */ /* 0x000e660000000a00 */
[----:B------:R-:W-:-:S13]  /*0180*/  ISETP.GE.U32.AND P0, PT, R0, R5, PT ;  /* 0x000000050000720c */ /* 0x000fda0003f06070 */
[----:B------:R-:W-:Y:S02]  /*0190*/  @P0 IMAD.IADD R0, R0, 0x1, -R5 ;  /* 0x0000000100000824 */ /* 0x000fe400078e0a05 */
[----:B------:R-:W-:-:S03]  /*01a0*/  @P0 VIADD R11, R11, 0x1 ;  /* 0x000000010b0b0836 */ /* 0x000fc60000000000 */
[----:B------:R-:W-:Y:S01]  /*01b0*/  ISETP.GE.U32.AND P1, PT, R0, R5, PT ;  /* 0x000000050000720c */ /* 0x000fe20003f26070 */
[----:B-1----:R1:W5:-:S12]  /*01c0*/  LDG.E R13, desc[UR4][R6.64] ;  /* 0x00000004060d7981 */ /* 0x002358000c1e1900 */
[----:B------:R-:W-:Y:S01]  /*01d0*/  @P1 VIADD R11, R11, 0x1 ;  /* 0x000000010b0b1836 */ /* 0x000fe20000000000 */
[----:B------:R-:W-:-:S04]  /*01e0*/  @!P2 LOP3.LUT R11, RZ, R5, RZ, 0x33, !PT ;  /* 0x00000005ff0ba212 */ /* 0x000fc800078e33ff */
[----:B------:R-:W-:Y:S01]  /*01f0*/  ISETP.GE.AND P0, PT, R11, R4, PT ;  /* 0x000000040b00720c */ /* 0x000fe20003f06270 */
[----:B------:R-:W-:-:S03]  /*0200*/  IMAD.MOV R0, RZ, RZ, -R11 ;  /* 0x000000ffff007224 */ /* 0x000fc600078e0a0b */
[----:B0-----:R-:W-:Y:S01]  /*0210*/  ISETP.GE.OR P0, PT, R8, R2, P0 ;  /* 0x000000020800720c */ /* 0x001fe20000706670 */
[----:B------:R-:W-:Y:S02]  /*0220*/  IMAD R5, R5, R0, UR6 ;  /* 0x0000000605057e24 */ /* 0x000fe4000f8e0200 */
[----:B------:R1:W5:Y:S02]  /*0230*/  LDG.E R0, desc[UR4][R6.64+0x4] ;  /* 0x0000040406007981 */ /* 0x000364000c1e1900 */
[----:B---3--:R-:W-:-:S05]  /*0240*/  IMAD R10, R5, UR8, R10 ;  /* 0x00000008050a7c24 */ /* 0x008fca000f8e020a */
[----:B------:R-:W-:-:S13]  /*0250*/  ISETP.GE.OR P0, PT, R10, R3, P0 ;  /* 0x000000030a00720c */ /* 0x000fda0000706670 */
[----:B-1----:R-:W-:Y:S05]  /*0260*/  @P0 EXIT ;  /* 0x000000000000094d */ /* 0x002fea0003800000 */
[----:B------:R-:W0:Y:S01]  /*0270*/  LDCU.128 UR8, c[0x0][0x3a0] ;  /* 0x00007400ff0877ac */ /* 0x000e220008000c00 */
[-C--:B------:R-:W-:Y:S02]  /*0280*/  IMAD R4, R2, R3.reuse, RZ ;  /* 0x0000000302047224 */ /* 0x080fe400078e02ff */
[----:B------:R-:W-:Y:S01]  /*0290*/  IMAD R5, R8, R3, R10 ;  /* 0x0000000308057224 */ /* 0x000fe200078e020a */
[----:B------:R-:W1:Y:S01]  /*02a0*/  LDCU UR6, c[0x0][0x390] ;  /* 0x00007200ff0677ac */ /* 0x000e620008000800 */
[----:B------:R-:W-:-:S03]  /*02b0*/  IMAD R3, R11, R4, RZ ;  /* 0x000000040b037224 */ /* 0x000fc600078e02ff */
[----:B------:R-:W-:Y:S02]  /*02c0*/  SHF.R.S32.HI R6, RZ, 0x1f, R5 ;  /* 0x0000001fff067819 */ /* 0x000fe40000011405 */
[----:B------:R-:W-:-:S04]  /*02d0*/  IADD3 R7, P0, PT, R3, R5, RZ ;  /* 0x0000000503077210 */ /* 0x000fc80007f1e0ff */
[----:B------:R-:W-:Y:S02]  /*02e0*/  LEA.HI.X.SX32 R10, R3, R6, 0x1, P0 ;  /* 0x00000006030a7211 */ /* 0x000fe400000f0eff */
[----:B0-----:R-:W-:-:S04]  /*02f0*/  LEA R8, P1, R7, UR8, 0x2 ;  /* 0x0000000807087c11 */ /* 0x001fc8000f8210ff */
[----:B------:R-:W-:-:S05]  /*0300*/  LEA.HI.X R9, R7, UR9, R10, 0x2, P1 ;  /* 0x0000000907097c11 */ /* 0x000fca00088f140a */
[----:B------:R-:W2:Y:S01]  /*0310*/  LDG.E R8, desc[UR4][R8.64] ;  /* 0x0000000408087981 */ /* 0x000ea2000c1e1900 */
[----:B-1----:R-:W-:-:S05]  /*0320*/  IMAD R11, R11, UR6, RZ ;  /* 0x000000060b0b7c24 */ /* 0x002fca000f8e02ff */
[----:B--2---:R-:W-:Y:S02]  /*0330*/  IADD3 R7, P0, PT, R11, R8, RZ ;  /* 0x000000080b077210 */ /* 0x004fe40007f1e0ff */
[----:B------:R-:W-:Y:S02]  /*0340*/  SHF.R.S32.HI R12, RZ, 0x1f, R8 ;  /* 0x0000001fff0c7819 */ /* 0x000fe40000011408 */
[----:B------:R-:W-:Y:S02]  /*0350*/  LEA R10, P1, R7, UR10, 0x2 ;  /* 0x0000000a070a7c11 */ /* 0x000fe4000f8210ff */
[----:B------:R-:W-:-:S04]  /*0360*/  LEA.HI.X.SX32 R14, R11, R12, 0x1, P0 ;  /* 0x0000000c0b0e7211 */ /* 0x000fc800000f0eff */
[----:B------:R-:W-:-:S05]  /*0370*/  LEA.HI.X R11, R7, UR11, R14, 0x2, P1 ;  /* 0x0000000b070b7c11 */ /* 0x000fca00088f140e */
[----:B------:R-:W2:Y:S02]  /*0380*/  LDG.E R10, desc[UR4][R10.64] ;  /* 0x000000040a0a7981 */ /* 0x000ea4000c1e1900 */
[----:B--2---:R-:W-:-:S04]  /*0390*/  ISETP.GE.AND P0, PT, R10, 0x1, PT ;  /* 0x000000010a00780c */ /* 0x004fc80003f06270 */
[----:B------:R-:W-:-:S13]  /*03a0*/  ISETP.LT.OR P0, PT, R12, RZ, !P0 ;  /* 0x000000ff0c00720c */ /* 0x000fda0004701670 */
[----:B------:R-:W-:Y:S05]  /*03b0*/  @P0 EXIT ;  /* 0x000000000000094d */ /* 0x000fea0003800000 */
[----:B------:R-:W-:Y:S01]  /*03c0*/  I2FP.F32.S32 R9, R2 ;  /* 0x0000000200097245 */ /* 0x000fe20000201400 */
[----:B-----5:R-:W-:-:S03]  /*03d0*/  FADD R0, R0, -R13 ;  /* 0x8000000d00007221 */ /* 0x020fc60000000000 */
[----:B------:R-:W0:Y:S08]  /*03e0*/  MUFU.RCP R2, R9 ;  /* 0x0000000900027308 */ /* 0x000e300000001000 */
[----:B------:R-:W1:Y:S01]  /*03f0*/  FCHK P0, R0, R9 ;  /* 0x0000000900007302 */ /* 0x000e620000000000 */
[----:B0-----:R-:W-:-:S04]  /*0400*/  FFMA R7, -R9, R2, 1 ;  /* 0x3f80000009077423 */ /* 0x001fc80000000102 */
[----:B------:R-:W-:Y:S01]  /*0410*/  FFMA R7, R2, R7, R2 ;  /* 0x0000000702077223 */ /* 0x000fe20000000002 */
[----:B------:R-:W-:-:S03]  /*0420*/  IMAD.SHL.U32 R2, R3, 0x2, RZ ;  /* 0x0000000203027824 */ /* 0x000fc600078e00ff */
[----:B------:R-:W-:-:S04]  /*0430*/  FFMA R8, R0, R7, RZ ;  /* 0x0000000700087223 */ /* 0x000fc800000000ff */
[----:B------:R-:W-:-:S04]  /*0440*/  FFMA R11, -R9, R8, R0 ;  /* 0x00000008090b7223 */ /* 0x000fc80000000100 */
[----:B------:R-:W-:Y:S01]  /*0450*/  FFMA R8, R7, R11, R8 ;  /* 0x0000000b07087223 */ /* 0x000fe20000000008 */
[----:B------:R-:W-:Y:S01]  /*0460*/  I2FP.F32.U32 R7, R10 ;  /* 0x0000000a00077245 */ /* 0x000fe20000201000 */
[----:B-1----:R-:W-:Y:S06]  /*0470*/  @!P0 BRA `(.L_x_100) ;  /* 0x0000000000108947 */ /* 0x002fec0003800000 */
[----:B------:R-:W-:Y:S01]  /*0480*/  IMAD.MOV.U32 R3, RZ, RZ, R9 ;  /* 0x000000ffff037224 */ /* 0x000fe200078e0009 */
[----:B------:R-:W-:-:S07]  /*0490*/  MOV R8, 0x4b0 ;  /* 0x000004b000087802 */ /* 0x000fce0000000f00 */
[----:B------:R-:W-:Y:S05]  /*04a0*/  CALL.REL.NOINC `($__internal_5_$__cuda_sm3x_div_rn_noftz_f32_slowpath) ;  /* 0x0000000000647944 */ /* 0x000fea0003c00000 */
[----:B------:R-:W-:-:S07]  /*04b0*/  IMAD.MOV.U32 R8, RZ, RZ, R0 ;  /* 0x000000ffff087224 */ /* 0x000fce00078e0000 */
.L_x_100:
[----:B------:R-:W0:Y:S01]  /*04c0*/  MUFU.RCP R0, R7 ;  /* 0x0000000700007308 */ /* 0x000e220000001000 */
[----:B------:R-:W-:Y:S07]  /*04d0*/  BSSY.RECONVERGENT B0, `(.L_x_101) ;  /* 0x000000d000007945 */ /* 0x000fee0003800200 */
[----:B------:R-:W1:Y:S01]  /*04e0*/  FCHK P0, R8, R7 ;  /* 0x0000000708007302 */ /* 0x000e620000000000 */
[----:B0-----:R-:W-:-:S04]  /*04f0*/  FFMA R3, -R7, R0, 1 ;  /* 0x3f80000007037423 */ /* 0x001fc80000000100 */
[----:B------:R-:W-:-:S04]  /*0500*/  FFMA R0, R0, R3, R0 ;  /* 0x0000000300007223 */ /* 0x000fc80000000000 */
[----:B------:R-:W-:-:S04]  /*0510*/  FFMA R3, R0, R8, RZ ;  /* 0x0000000800037223 */ /* 0x000fc800000000ff */
[----:B------:R-:W-:-:S04]  /*0520*/  FFMA R10, -R7, R3, R8 ;  /* 0x00000003070a7223 */ /* 0x000fc80000000108 */
[----:B------:R-:W-:Y:S01]  /*0530*/  FFMA R9, R0, R10, R3 ;  /* 0x0000000a00097223 */ /* 0x000fe20000000003 */
[----:B-1----:R-:W-:Y:S06]  /*0540*/  @!P0 BRA `(.L_x_102) ;  /* 0x0000000000148947 */ /* 0x002fec0003800000 */
[----:B------:R-:W-:Y:S01]  /*0550*/  IMAD.MOV.U32 R0, RZ, RZ, R8 ;  /* 0x000000ffff007224 */ /* 0x000fe200078e0008 */
[----:B------:R-:W-:Y:S01]  /*0560*/  MOV R8, 0x590 ;  /* 0x0000059000087802 */ /* 0x000fe20000000f00 */
[----:B------:R-:W-:-:S07]  /*0570*/  IMAD.MOV.U32 R3, RZ, RZ, R7 ;  /* 0x000000ffff037224 */ /* 0x000fce00078e0007 */
[----:B------:R-:W-:Y:S05]  /*0580*/  CALL.REL.NOINC `($__internal_5_$__cuda_sm3x_div_rn_noftz_f32_slowpath) ;  /* 0x00000000002c7944 */ /* 0x000fea0003c00000 */
[----:B------:R-:W-:-:S07]  /*0590*/  IMAD.MOV.U32 R9, RZ, RZ, R0 ;  /* 0x000000ffff097224 */ /* 0x000fce00078e0000 */
.L_x_102:
[----:B------:R-:W-:Y:S05]  /*05a0*/  BSYNC.RECONVERGENT B0 ;  /* 0x0000000000007941 */ /* 0x000fea0003800200 */
.L_x_101:
[----:B------:R-:W0:Y:S01]  /*05b0*/  LDCU.64 UR6, c[0x0][0x3b0] ;  /* 0x00007600ff0677ac */ /* 0x000e220008000a00 */
[----:B------:R-:W-:-:S04]  /*05c0*/  IADD3 R5, P0, PT, R2, R5, RZ ;  /* 0x0000000502057210 */ /* 0x000fc80007f1e0ff */
[----:B------:R-:W-:Y:S02]  /*05d0*/  LEA.HI.X.SX32 R6, R2, R6, 0x1, P0 ;  /* 0x0000000602067211 */ /* 0x000fe400000f0eff */
[----:B0-----:R-:W-:-:S04]  /*05e0*/  LEA R2, P0, R5, UR6, 0x2 ;  /* 0x0000000605027c11 */ /* 0x001fc8000f8010ff */
[----:B------:R-:W-:-:S03]  /*05f0*/  LEA.HI.X R3, R5, UR7, R6, 0x2, P0 ;  /* 0x0000000705037c11 */ /* 0x000fc600080f1406 */
[----:B------:R-:W-:Y:S02]  /*0600*/  IMAD.WIDE R4, R4, 0x4, R2 ;  /* 0x0000000404047825 */ /* 0x000fe400078e0202 */
[----:B------:R-:W-:Y:S04]  /*0610*/  STG.E desc[UR4][R2.64], R9 ;  /* 0x0000000902007986 */ /* 0x000fe8000c101904 */
[----:B------:R-:W-:Y:S01]  /*0620*/  STG.E desc[UR4][R4.64], R9 ;  /* 0x0000000904007986 */ /* 0x000fe2000c101904 */
[----:B------:R-:W-:Y:S05]  /*0630*/  EXIT ;  /* 0x000000000000794d */ /* 0x000fea0003800000 */
        .weak           $__internal_5_$__cuda_sm3x_div_rn_noftz_f32_slowpath
        .type           $__internal_5_$__cuda_sm3x_div_rn_noftz_f32_slowpath,@function
        .size           $__internal_5_$__cuda_sm3x_div_rn_noftz_f32_slowpath,(.L_x_171 - $__internal_5_$__cuda_sm3x_div_rn_noftz_f32_slowpath)
$__internal_5_$__cuda_sm3x_div_rn_noftz_f32_slowpath:
        /* <DEDUP_REMOVED lines=34> */
.L_x_104:
        /* <DEDUP_REMOVED lines=30> */
[CCC-:B------:R-:W-:Y:S01]  /*0a40*/  FFMA.RM R10, R16.reuse, R12.reuse, R11.reuse ;  /* 0x0000000c100a7223 */ /* 0x1c0fe2000000400b */
[C---:B------:R-:W-:Y:S02]  /*0a50*/  ISETP.NE.AND P2, PT, R13.reuse, RZ, PT ;  /* 0x000000ff0d00720c */ /* 0x040fe40003f45270 */
[----:B------:R-:W-:Y:S02]  /*0a60*/  ISETP.NE.AND P1, PT, R13, RZ, PT ;  /* 0x000000ff0d00720c */ /* 0x000fe40003f25270 */
[----:B------:R-:W-:Y:S01]  /*0a70*/  LOP3.LUT R9, R3, 0x7fffff, RZ, 0xc0, !PT ;  /* 0x007fffff03097812 */ /* 0x000fe200078ec0ff */
[----:B------:R-:W-:Y:S01]  /*0a80*/  FFMA.RP R3, R16, R12, R11 ;  /* 0x0000000c10037223 */ /* 0x000fe2000000800b */
[----:B------:R-:W-:Y:S02]  /*0a90*/  VIADD R12, R13, 0x20 ;  /* 0x000000200d0c7836 */ /* 0x000fe40000000000 */
[----:B------:R-:W-:Y:S01]  /*0aa0*/  LOP3.LUT R9, R9, 0x800000, RZ, 0xfc, !PT ;  /* 0x0080000009097812 */ /* 0x000fe200078efcff */
[----:B------:R-:W-:Y:S01]  /*0ab0*/  IMAD.MOV R11, RZ, RZ, -R13 ;  /* 0x000000ffff0b7224 */ /* 0x000fe200078e0a0d */
[----:B------:R-:W-:-:S02]  /*0ac0*/  FSETP.NEU.FTZ.AND P0, PT, R3, R10, PT ;  /* 0x0000000a0300720b */ /* 0x000fc40003f1d000 */
[----:B------:R-:W-:Y:S02]  /*0ad0*/  SHF.L.U32 R12, R9, R12, RZ ;  /* 0x0000000c090c7219 */ /* 0x000fe400000006ff */
[----:B------:R-:W-:Y:S02]  /*0ae0*/  SEL R10, R11, RZ, P2 ;  /* 0x000000ff0b0a7207 */ /* 0x000fe40001000000 */
[----:B------:R-:W-:Y:S02]  /*0af0*/  ISETP.NE.AND P1, PT, R12, RZ, P1 ;  /* 0x000000ff0c00720c */ /* 0x000fe40000f25270 */
[----:B------:R-:W-:Y:S02]  /*0b00*/  SHF.R.U32.HI R10, RZ, R10, R9 ;  /* 0x0000000aff0a7219 */ /* 0x000fe40000011609 */
[----:B------:R-:W-:Y:S02]  /*0b10*/  PLOP3.LUT P0, PT, P0, P1, PT, 0xf8, 0x8f ;  /* 0x00000000008f781c */ /* 0x000fe40000703f70 */
[----:B------:R-:W-:-:S02]  /*0b20*/  SHF.R.U32.HI R12, RZ, 0x1, R10 ;  /* 0x00000001ff0c7819 */ /* 0x000fc4000001160a */
[----:B------:R-:W-:-:S04]  /*0b30*/  SEL R3, RZ, 0x1, !P0 ;  /* 0x00000001ff037807 */ /* 0x000fc80004000000 */
[----:B------:R-:W-:-:S04]  /*0b40*/  LOP3.LUT R3, R3, 0x1, R12, 0xf8, !PT ;  /* 0x0000000103037812 */ /* 0x000fc800078ef80c */
[----:B------:R-:W-:-:S05]  /*0b50*/  LOP3.LUT R3, R3, R10, RZ, 0xc0, !PT ;  /* 0x0000000a03037212 */ /* 0x000fca00078ec0ff */
[----:B------:R-:W-:-:S05]  /*0b60*/  IMAD.IADD R3, R12, 0x1, R3 ;  /* 0x000000010c037824 */ /* 0x000fca00078e0203 */
[----:B------:R-:W-:Y:S01]  /*0b70*/  LOP3.LUT R0, R3, R0, RZ, 0xfc, !PT ;  /* 0x0000000003007212 */ /* 0x000fe200078efcff */
[----:B------:R-:W-:Y:S06]  /*0b80*/  BRA `(.L_x_112) ;  /* 0x0000000000107947 */ /* 0x000fec0003800000 */
.L_x_111:
[----:B------:R-:W-:-:S04]  /*0b90*/  LOP3.LUT R0, R0, 0x80000000, RZ, 0xc0, !PT ;  /* 0x8000000000007812 */ /* 0x000fc800078ec0ff */
[----:B------:R-:W-:Y:S01]  /*0ba0*/  LOP3.LUT R0, R0, 0x7f800000, RZ, 0xfc, !PT ;  /* 0x7f80000000007812 */ /* 0x000fe200078efcff */
[----:B------:R-:W-:Y:S06]  /*0bb0*/  BRA `(.L_x_112) ;  /* 0x0000000000047947 */ /* 0x000fec0003800000 */
.L_x_110:
[----:B------:R-:W-:-:S07]  /*0bc0*/  IMAD R0, R10, 0x800000, R0 ;  /* 0x008000000a007824 */ /* 0x000fce00078e0200 */
.L_x_112:
[----:B------:R-:W-:Y:S05]  /*0bd0*/  BSYNC.RECONVERGENT B2 ;  /* 0x0000000000027941 */ /* 0x000fea0003800200 */
.L_x_109:
[----:B------:R-:W-:Y:S05]  /*0be0*/  BRA `(.L_x_113) ;  /* 0x0000000000207947 */ /* 0x000fea0003800000 */
.L_x_108:
[----:B------:R-:W-:-:S04]  /*0bf0*/  LOP3.LUT R0, R3, 0x80000000, R0, 0x48, !PT ;  /* 0x8000000003007812 */ /* 0x000fc800078e4800 */
[----:B------:R-:W-:Y:S01]  /*0c00*/  LOP3.LUT R0, R0, 0x7f800000, RZ, 0xfc, !PT ;  /* 0x7f80000000007812 */ /* 0x000fe200078efcff */
[----:B------:R-:W-:Y:S06]  /*0c10*/  BRA `(.L_x_113) ;  /* 0x0000000000147947 */ /* 0x000fec0003800000 */
.L_x_107:
[----:B------:R-:W-:Y:S01]  /*0c20*/  LOP3.LUT R0, R3, 0x80000000, R0, 0x48, !PT ;  /* 0x8000000003007812 */ /* 0x000fe200078e4800 */
[----:B------:R-:W-:Y:S06]  /*0c30*/  BRA `(.L_x_113) ;  /* 0x00000000000c7947 */ /* 0x000fec0003800000 */
.L_x_106:
[----:B------:R-:W0:Y:S01]  /*0c40*/  MUFU.RSQ R0, -QNAN ;  /* 0xffc0000000007908 */ /* 0x000e220000001400 */
[----:B------:R-:W-:Y:S05]  /*0c50*/  BRA `(.L_x_113) ;  /* 0x0000000000047947 */ /* 0x000fea0003800000 */
.L_x_105:
[----:B------:R-:W-:-:S07]  /*0c60*/  FADD.FTZ R0, R0, R3 ;  /* 0x0000000300007221 */ /* 0x000fce0000010000 */
.L_x_113:
[----:B------:R-:W-:Y:S05]  /*0c70*/  BSYNC.RECONVERGENT B1 ;  /* 0x0000000000017941 */ /* 0x000fea0003800200 */
.L_x_103:
[----:B------:R-:W-:-:S04]  /*0c80*/  IMAD.MOV.U32 R9, RZ, RZ, 0x0 ;  /* 0x00000000ff097424 */ /* 0x000fc800078e00ff */
[----:B0-----:R-:W-:Y:S05]  /*0c90*/  RET.REL.NODEC R8 `(_Z26build_offset_weight_kerneliiiiiPKfPiS1_Pf) ;  /* 0xfffffff008d87950 */ /* 0x001fea0003c3ffff */
.L_x_114:
        /* <DEDUP_REMOVED lines=14> */
.L_x_171:


//--------------------- .text._Z41build_pixel_offset_velocity_target_kerneliiiiifPKfS0_PfS1_S1_S1_S1_S1_S1_PiS2_ --------------------------
	.section	.text._Z41build_pixel_offset_velocity_target_kerneliiiiifPKfS0_PfS1_S1_S1_S1_S1_S1_PiS2_,"ax",@progbits
	.align	128
        .global         _Z41build_pixel_offset_velocity_target_kerneliiiiifPKfS0_PfS1_S1_S1_S1_S1_S1_PiS2_
        .type           _Z41build_pixel_offset_velocity_target_kerneliiiiifPKfS0_PfS1_S1_S1_S1_S1_S1_PiS2_,@function
        .size           _Z41build_pixel_offset_velocity_target_kerneliiiiifPKfS0_PfS1_S1_S1_S1_S1_S1_PiS2_,(.L_x_172 - _Z41build_pixel_offset_velocity_target_kerneliiiiifPKfS0_PfS1_S1_S1_S1_S1_S1_PiS2_)
        .other          _Z41build_pixel_offset_velocity_target_kerneliiiiifPKfS0_PfS1_S1_S1_S1_S1_S1_PiS2_,@"STO_CUDA_ENTRY STV_DEFAULT"
_Z41build_pixel_offset_velocity_target_kerneliiiiifPKfS0_PfS1_S1_S1_S1_S1_S1_PiS2_:
.text._Z41build_pixel_offset_velocity_target_kerneliiiiifPKfS0_PfS1_S1_S1_S1_S1_S1_PiS2_:
[----:B------:R-:W-:Y:S01]  /*0000*/  LDC R1, c[0x0][0x37c] ;  /* 0x0000df00ff017b82 */ /* 0x000fe20000000800 */
[----:B------:R-:W0:Y:S07]  /*0010*/  LDCU.128 UR8, c[0x0][0x380] ;  /* 0x00007000ff0877ac */ /* 0x000e2e0008000c00 */
[----:B------:R-:W1:Y:S01]  /*0020*/  S2UR UR6, SR_CTAID.Y ;  /* 0x00000000000679c3 */ /* 0x000e620000002600 */
[----:B------:R-:W2:Y:S01]  /*0030*/  S2R R3, SR_TID.X ;  /* 0x0000000000037919 */ /* 0x000ea20000002100 */
[----:B------:R-:W-:Y:S01]  /*0040*/  UMOV UR4, URZ ;  /* 0x000000ff00047c82 */ /* 0x000fe20008000000 */
[----:B0-----:R-:W0:Y:S01]  /*0050*/  I2F.U32.RP R0, UR11 ;  /* 0x0000000b00007d06 */ /* 0x001e220008209000 */
[----:B------:R-:W-:-:S07]  /*0060*/  UISETP.NE.U32.AND UP2, UPT, UR11, URZ, UPT ;  /* 0x000000ff0b00728c */ /* 0x000fce000bf45070 */
[----:B0-----:R-:W0:Y:S02]  /*0070*/  MUFU.RCP R0, R0 ;  /* 0x0000000000007308 */ /* 0x001e240000001000 */
[----:B0-----:R-:W-:Y:S02]  /*0080*/  VIADD R2, R0, 0xffffffe ;  /* 0x0ffffffe00027836 */ /* 0x001fe40000000000 */
[----:B------:R-:W2:Y:S04]  /*0090*/  LDC R0, c[0x0][0x360] ;  /* 0x0000d800ff007b82 */ /* 0x000ea80000000800 */
[----:B------:R-:W0:Y:S04]  /*00a0*/  F2I.FTZ.U32.TRUNC.NTZ R2, R2 ;  /* 0x0000000200027305 */ /* 0x000e28000021f000 */
[----:B------:R-:W3:Y:S01]  /*00b0*/  LDC R5, c[0x0][0x364] ;  /* 0x0000d900ff057b82 */ /* 0x000ee20000000800 */
[----:B0-----:R-:W-:-:S02]  /*00c0*/  R2UR UR5, R2 ;  /* 0x00000000020572ca */ /* 0x001fc400000e0000 */
[----:B------:R-:W3:Y:S11]  /*00d0*/  S2R R2, SR_TID.Y ;  /* 0x0000000000027919 */ /* 0x000ef60000002200 */
[----:B------:R-:W-:-:S04]  /*00e0*/  UIADD3 UR7, UPT, UPT, URZ, -UR5, URZ ;  /* 0x80000005ff077290 */ /* 0x000fc8000fffe0ff */
[----:B------:R-:W-:-:S04]  /*00f0*/  UIMAD UR7, UR7, UR11, URZ ;  /* 0x0000000b070772a4 */ /* 0x000fc8000f8e02ff */
[----:B------:R-:W-:-:S04]  /*0100*/  UIMAD.WIDE.U32 UR4, UR5, UR7, UR4 ;  /* 0x00000007050472a5 */ /* 0x000fc8000f8e0004 */
[----:B-1----:R-:W-:-:S03]  /*0110*/  UIMAD.WIDE.U32 UR4, UR5, UR6, URZ ;  /* 0x00000006050472a5 */ /* 0x002fc6000f8e00ff */
[----:B------:R-:W2:Y:S01]  /*0120*/  S2UR UR7, SR_CTAID.X ;  /* 0x00000000000779c3 */ /* 0x000ea20000002500 */
[----:B------:R-:W-:-:S04]  /*0130*/  UIADD3 UR4, UPT, UPT, -UR5, URZ, URZ ;  /* 0x000000ff05047290 */ /* 0x000fc8000fffe1ff */
[----:B------:R-:W-:-:S04]  /*0140*/  UIMAD UR4, UR11, UR4, UR6 ;  /* 0x000000040b0472a4 */ /* 0x000fc8000f8e0206 */
[----:B------:R-:W-:-:S11]  /*0150*/  UISETP.GE.U32.AND UP0, UPT, UR4, UR11, UPT ;  /* 0x0000000b0400728c */ /* 0x000fd6000bf06070 */
[----:B------:R-:W-:Y:S02]  /*0160*/  @UP0 UIADD3 UR4, UPT, UPT, UR4, -UR11, URZ ;  /* 0x8000000b04040290 */ /* 0x000fe4000fffe0ff */
[----:B------:R-:W-:Y:S02]  /*0170*/  @UP0 UIADD3 UR5, UPT, UPT, UR5, 0x1, URZ ;  /* 0x0000000105050890 */ /* 0x000fe4000fffe0ff */
[----:B------:R-:W-:Y:S01]  /*0180*/  UISETP.GE.U32.AND UP1, UPT, UR4, UR11, UPT ;  /* 0x0000000b0400728c */ /* 0x000fe2000bf26070 */
[----:B--2---:R-:W-:-:S10]  /*0190*/  IMAD R0, R0, UR7, R3 ;  /* 0x0000000700007c24 */ /* 0x004fd4000f8e0203 */
[----:B------:R-:W-:Y:S02]  /*01a0*/  @UP1 UIADD3 UR5, UPT, UPT, UR5, 0x1, URZ ;  /* 0x0000000105051890 */ /* 0x000fe4000fffe0ff */
[----:B------:R-:W-:-:S04]  /*01b0*/  @!UP2 ULOP3.LUT UR5, URZ, UR11, URZ, 0x33, !UPT ;  /* 0x0000000bff05a292 */ /* 0x000fc8000f8e33ff */
[----:B------:R-:W-:Y:S02]  /*01c0*/  UIADD3 UR4, UPT, UPT, -UR5, URZ, URZ ;  /* 0x000000ff05047290 */ /* 0x000fe4000fffe1ff */
[----:B------:R-:W-:Y:S02]  /*01d0*/  UISETP.GE.AND UP0, UPT, UR5, UR10, UPT ;  /* 0x0000000a0500728c */ /* 0x000fe4000bf06270 */
[----:B------:R-:W-:-:S04]  /*01e0*/  UIMAD UR4, UR11, UR4, UR6 ;  /* 0x000000040b0472a4 */ /* 0x000fc8000f8e0206 */
[----:B------:R-:W-:Y:S02]  /*01f0*/  PLOP3.LUT P0, PT, PT, PT, UP0, 0x80, 0x8 ;  /* 0x000000000008781c */ /* 0x000fe40003f0f008 */
[----:B---3--:R-:W-:Y:S02]  /*0200*/  IMAD R3, R5, UR4, R2 ;  /* 0x0000000405037c24 */ /* 0x008fe4000f8e0202 */
[----:B------:R-:W-:-:S04]  /*0210*/  ISETP.GE.OR P0, PT, R0, UR8, P0 ;  /* 0x0000000800007c0c */ /* 0x000fc80008706670 */
[----:B------:R-:W-:-:S13]  /*0220*/  ISETP.GE.OR P0, PT, R3, UR9, P0 ;  /* 0x0000000903007c0c */ /* 0x000fda0008706670 */
[----:B------:R-:W-:Y:S05]  /*0230*/  @P0 EXIT ;  /* 0x000000000000094d */ /* 0x000fea0003800000 */
[----:B------:R-:W0:Y:S01]  /*0240*/  LDC.64 R8, c[0x0][0x398] ;  /* 0x0000e600ff087b82 */ /* 0x000e220000000a00 */
[----:B------:R-:W0:Y:S02]  /*0250*/  LDCU.64 UR12, c[0x0][0x358] ;  /* 0x00006b00ff0c77ac */ /* 0x000e240008000a00 */
[----:B0-----:R-:W2:Y:S04]  /*0260*/  LDG.E R5, desc[UR12][R8.64+0x4] ;  /* 0x0000040c08057981 */ /* 0x001ea8000c1e1900 */
[----:B------:R-:W2:Y:S01]  /*0270*/  LDG.E R4, desc[UR12][R8.64] ;  /* 0x0000000c08047981 */ /* 0x000ea2000c1e1900 */
[----:B------:R-:W-:-:S04]  /*0280*/  I2FP.F32.S32 R7, UR8 ;  /* 0x0000000800077c45 */ /* 0x000fc80008201400 */
[----:B------:R-:W0:Y:S02]  /*0290*/  MUFU.RCP R6, R7 ;  /* 0x0000000700067308 */ /* 0x000e240000001000 */
[----:B0-----:R-:W-:-:S04]  /*02a0*/  FFMA R11, -R7, R6, 1 ;  /* 0x3f800000070b7423 */ /* 0x001fc80000000106 */
[----:B------:R-:W-:Y:S01]  /*02b0*/  FFMA R11, R6, R11, R6 ;  /* 0x0000000b060b7223 */ /* 0x000fe20000000006 */
[----:B--2---:R-:W-:-:S04]  /*02c0*/  FADD R2, R5, -R4 ;  /* 0x8000000405027221 */ /* 0x004fc80000000000 */
[----:B------:R-:W0:Y:S01]  /*02d0*/  FCHK P0, R2, R7 ;  /* 0x0000000702007302 */ /* 0x000e220000000000 */
[----:B------:R-:W-:-:S04]  /*02e0*/  FFMA R6, R2, R11, RZ ;  /* 0x0000000b02067223 */ /* 0x000fc800000000ff */
[----:B------:R-:W-:-:S04]  /*02f0*/  FFMA R5, -R7, R6, R2 ;  /* 0x0000000607057223 */ /* 0x000fc80000000102 */
[----:B------:R-:W-:Y:S01]  /*0300*/  FFMA R6, R11, R5, R6 ;  /* 0x000000050b067223 */ /* 0x000fe20000000006 */
[----:B0-----:R-:W-:Y:S06]  /*0310*/  @!P0 BRA `(.L_x_115) ;  /* 0x0000000000108947 */ /* 0x001fec0003800000 */
[----:B------:R-:W-:Y:S01]  /*0320*/  IMAD.MOV.U32 R5, RZ, RZ, R7 ;  /* 0x000000ffff057224 */ /* 0x000fe200078e0007 */
[----:B------:R-:W-:-:S07]  /*0330*/  MOV R8, 0x350 ;  /* 0x0000035000087802 */ /* 0x000fce0000000f00 */
[----:B------:R-:W-:Y:S05]  /*0340*/  CALL.REL.NOINC `($__internal_6_$__cuda_sm3x_div_rn_noftz_f32_slowpath) ;  /* 0x0000002800347944 */ /* 0x000fea0003c00000 */
[----:B------:R-:W-:-:S07]  /*0350*/  IMAD.MOV.U32 R6, RZ, RZ, R2 ;  /* 0x000000ffff067224 */ /* 0x000fce00078e0002 */
.L_x_115:
[----:B------:R-:W0:Y:S01]  /*0360*/  LDC.64 R8, c[0x0][0x398] ;  /* 0x0000e600ff087b82 */ /* 0x000e220000000a00 */
[----:B------:R-:W1:Y:S01]  /*0370*/  LDCU UR4, c[0x0][0x384] ;  /* 0x00007080ff0477ac */ /* 0x000e620008000800 */
[----:B0-----:R-:W2:Y:S04]  /*0380*/  LDG.E R2, desc[UR12][R8.64+0xc] ;  /* 0x00000c0c08027981 */ /* 0x001ea8000c1e1900 */
[----:B------:R-:W2:Y:S01]  /*0390*/  LDG.E R7, desc[UR12][R8.64+0x8] ;  /* 0x0000080c08077981 */ /* 0x000ea2000c1e1900 */
[----:B-1----:R-:W-:-:S04]  /*03a0*/  I2FP.F32.S32 R5, UR4 ;  /* 0x0000000400057c45 */ /* 0x002fc80008201400 */
        /* <DEDUP_REMOVED lines=9> */
[----:B------:R-:W-:-:S07]  /*0440*/  MOV R8, 0x460 ;  /* 0x0000046000087802 */ /* 0x000fce0000000f00 */
[----:B------:R-:W-:Y:S05]  /*0450*/  CALL.REL.NOINC `($__internal_6_$__cuda_sm3x_div_rn_noftz_f32_slowpath) ;  /* 0x0000002400f07944 */ /* 0x000fea0003c00000 */
[----:B------:R-:W-:-:S07]  /*0460*/  IMAD.MOV.U32 R12, RZ, RZ, R2 ;  /* 0x000000ffff0c7224 */ /* 0x000fce00078e0002 */
.L_x_116:
[----:B------:R-:W0:Y:S01]  /*0470*/  LDCU UR8, c[0x0][0x390] ;  /* 0x00007200ff0877ac */ /* 0x000e220008000800 */
[----:B------:R-:W1:Y:S01]  /*0480*/  LDCU.64 UR6, c[0x0][0x3a0] ;  /* 0x00007400ff0677ac */ /* 0x000e620008000a00 */
[----:B0-----:R-:W-:Y:S02]  /*0490*/  UISETP.GE.AND UP0, UPT, UR8, 0x1, UPT ;  /* 0x000000010800788c */ /* 0x001fe4000bf06270 */
[----:B------:R-:W-:-:S04]  /*04a0*/  UIMAD UR8, UR5, UR8, URZ ;  /* 0x00000008050872a4 */ /* 0x000fc8000f8e02ff */
[----:B------:R-:W-:Y:S01]  /*04b0*/  PLOP3.LUT P0, PT, PT, PT, UP0, 0x80, 0x8 ;  /* 0x000000000008781c */ /* 0x000fe20003f0f008 */
[----:B------:R-:W-:-:S04]  /*04c0*/  UIMAD UR4, UR8, 0xa, URZ ;  /* 0x0000000a080478a4 */ /* 0x000fc8000f8e02ff */
[----:B-1----:R-:W-:-:S08]  /*04d0*/  UIMAD.WIDE UR6, UR4, 0x4, UR6 ;  /* 0x00000004040678a5 */ /* 0x002fd0000f8e0206 */
[----:B------:R-:W-:Y:S05]  /*04e0*/  @!P0 EXIT ;  /* 0x000000000000894d */ /* 0x000fea0003800000 */
[----:B------:R-:W-:Y:S01]  /*04f0*/  IMAD.U32 R10, RZ, RZ, UR6 ;  /* 0x00000006ff0a7e24 */ /* 0x000fe2000f8e00ff */
[----:B------:R-:W0:Y:S01]  /*0500*/  LDCU.64 UR10, c[0x0][0x380] ;  /* 0x00007000ff0a77ac */ /* 0x000e220008000a00 */
[----:B------:R-:W-:-:S05]  /*0510*/  IMAD.U32 R11, RZ, RZ, UR7 ;  /* 0x00000007ff0b7e24 */ /* 0x000fca000f8e00ff */
[----:B------:R-:W2:Y:S01]  /*0520*/  LDG.E R8, desc[UR12][R10.64+0xc] ;  /* 0x00000c0c0a087981 */ /* 0x000ea2000c1e1900 */
[----:B------:R-:W-:Y:S01]  /*0530*/  I2FP.F32.U32 R13, R3 ;  /* 0x00000003000d7245 */ /* 0x000fe20000201000 */
[----:B------:R-:W-:Y:S01]  /*0540*/  FMUL R2, R6, 0.5 ;  /* 0x3f00000006027820 */ /* 0x000fe20000400000 */
[----:B------:R-:W-:-:S03]  /*0550*/  I2FP.F32.S32 R5, R0 ;  /* 0x0000000000057245 */ /* 0x000fc60000201400 */
[----:B------:R-:W-:Y:S02]  /*0560*/  FMUL R13, R13, R12 ;  /* 0x0000000c0d0d7220 */ /* 0x000fe40000400000 */
[----:B------:R-:W-:Y:S02]  /*0570*/  FFMA R5, R5, R6, R2 ;  /* 0x0000000605057223 */ /* 0x000fe40000000002 */
[----:B------:R-:W-:Y:S01]  /*0580*/  FFMA R12, R12, 0.5, R13 ;  /* 0x3f0000000c0c7823 */ /* 0x000fe2000000000d */
[----:B0-----:R-:W-:Y:S01]  /*0590*/  UIMAD UR4, UR10, UR11, URZ ;  /* 0x0000000b0a0472a4 */ /* 0x001fe2000f8e02ff */
[----:B------:R-:W-:Y:S02]  /*05a0*/  FADD R2, R4, R5 ;  /* 0x0000000504027221 */ /* 0x000fe40000000000 */
[----:B------:R-:W-:Y:S01]  /*05b0*/  FADD R4, R7, R12 ;  /* 0x0000000c07047221 */ /* 0x000fe20000000000 */
[----:B------:R-:W-:Y:S01]  /*05c0*/  UMOV UR10, 0x47ae147b ;  /* 0x47ae147b000a7882 */ /* 0x000fe20000000000 */
[----:B------:R-:W-:Y:S01]  /*05d0*/  UMOV UR11, 0x3f747ae1 ;  /* 0x3f747ae1000b7882 */ /* 0x000fe20000000000 */
[----:B------:R-:W-:Y:S01]  /*05e0*/  IMAD.MOV.U32 R5, RZ, RZ, RZ ;  /* 0x000000ffff057224 */ /* 0x000fe200078e00ff */
[----:B------:R-:W-:Y:S01]  /*05f0*/  UIMAD UR9, UR5, UR4, URZ ;  /* 0x00000004050972a4 */ /* 0x000fe2000f8e02ff */
[----:B--2---:R-:W0:Y:S02]  /*0600*/  F2F.F64.F32 R8, R8 ;  /* 0x0000000800087310 */ /* 0x004e240000201800 */
[----:B0-----:R-:W-:-:S06]  /*0610*/  DSETP.GEU.AND P0, PT, R8, UR10, PT ;  /* 0x0000000a08007e2a */ /* 0x001fcc000bf0e000 */
[----:B------:R-:W-:-:S08]  /*0620*/  P2R R6, PR, RZ, 0x1 ;  /* 0x00000001ff067803 */ /* 0x000fd00000000000 */
.L_x_129:
[----:B------:R-:W-:-:S13]  /*0630*/  ISETP.NE.AND P0, PT, R6, RZ, PT ;  /* 0x000000ff0600720c */ /* 0x000fda0003f05270 */
[----:B------:R-:W-:Y:S05]  /*0640*/  @!P0 BRA `(.L_x_117) ;  /* 0x0000001000188947 */ /* 0x000fea0003800000 */
[----:B------:R-:W-:Y:S02]  /*0650*/  IMAD.MOV.U32 R15, RZ, RZ, 0x4 ;  /* 0x00000004ff0f7424 */ /* 0x000fe400078e00ff */
[----:B------:R-:W-:-:S04]  /*0660*/  IMAD R14, R5, 0xa, RZ ;  /* 0x0000000a050e7824 */ /* 0x000fc800078e02ff */
[----:B------:R-:W-:-:S05]  /*0670*/  IMAD.WIDE.U32 R14, R14, R15, UR6 ;  /* 0x000000060e0e7e25 */ /* 0x000fca000f8e000f */
[----:B------:R-:W2:Y:S04]  /*0680*/  LDG.E R7, desc[UR12][R14.64+0x18] ;  /* 0x0000180c0e077981 */ /* 0x000ea8000c1e1900 */
[----:B------:R0:W5:Y:S04]  /*0690*/  LDG.E R9, desc[UR12][R14.64] ;  /* 0x0000000c0e097981 */ /* 0x000168000c1e1900 */
[----:B------:R0:W5:Y:S04]  /*06a0*/  LDG.E R11, desc[UR12][R14.64+0x4] ;  /* 0x0000040c0e0b7981 */ /* 0x000168000c1e1900 */
[----:B------:R0:W5:Y:S04]  /*06b0*/  LDG.E R8, desc[UR12][R14.64+0xc] ;  /* 0x00000c0c0e087981 */ /* 0x000168000c1e1900 */
[----:B------:R0:W5:Y:S01]  /*06c0*/  LDG.E R13, desc[UR12][R14.64+0x10] ;  /* 0x0000100c0e0d7981 */ /* 0x000162000c1e1900 */
[----:B------:R-:W-:Y:S01]  /*06d0*/  BSSY.RECONVERGENT B0, `(.L_x_118) ;  /* 0x000006a000007945 */ /* 0x000fe20003800200 */
[C---:B--2---:R-:W-:Y:S01]  /*06e0*/  FMUL R25, R7.reuse, -0.63661974668502807617 ;  /* 0xbf22f98307197820 */ /* 0x044fe20000400000 */
[----:B------:R-:W-:-:S05]  /*06f0*/  FSETP.GE.AND P0, PT, |R7|, 105615, PT ;  /* 0x47ce47800700780b */ /* 0x000fca0003f06200 */
[----:B------:R-:W1:Y:S02]  /*0700*/  F2I.NTZ R25, R25 ;  /* 0x0000001900197305 */ /* 0x000e640000203100 */
[----:B-1----:R-:W-:Y:S01]  /*0710*/  I2FP.F32.S32 R10, R25 ;  /* 0x00000019000a7245 */ /* 0x002fe20000201400 */
[----:B------:R-:W-:-:S04]  /*0720*/  IMAD.MOV.U32 R28, RZ, RZ, R25 ;  /* 0x000000ffff1c7224 */ /* 0x000fc800078e0019 */
[----:B------:R-:W-:-:S04]  /*0730*/  FFMA R21, R10, -1.5707962512969970703, -R7 ;  /* 0xbfc90fda0a157823 */ /* 0x000fc80000000807 */
[----:B------:R-:W-:-:S04]  /*0740*/  FFMA R21, R10, -7.5497894158615963534e-08, R21 ;  /* 0xb3a221680a157823 */ /* 0x000fc80000000015 */
[----:B------:R-:W-:Y:S01]  /*0750*/  FFMA R27, R10, -5.3903029534742383927e-15, R21 ;  /* 0xa7c234c50a1b7823 */ /* 0x000fe20000000015 */
[----:B------:R-:W-:-:S03]  /*0760*/  FADD R10, -R7, -RZ ;  /* 0x800000ff070a7221 */ /* 0x000fc60000000100 */
[----:B------:R-:W-:Y:S01]  /*0770*/  IMAD.MOV.U32 R24, RZ, RZ, R27 ;  /* 0x000000ffff187224 */ /* 0x000fe200078e001b */
[----:B0-----:R-:W-:Y:S06]  /*0780*/  @!P0 BRA `(.L_x_119) ;  /* 0x0000000400788947 */ /* 0x001fec0003800000 */
[----:B------:R-:W-:-:S13]  /*0790*/  FSETP.NEU.AND P0, PT, |R7|, +INF , PT ;  /* 0x7f8000000700780b */ /* 0x000fda0003f0d200 */
[----:B------:R-:W-:Y:S01]  /*07a0*/  @!P0 FMUL R24, RZ, -R7 ;  /* 0x80000007ff188220 */ /* 0x000fe20000400000 */
[----:B------:R-:W-:Y:S01]  /*07b0*/  @!P0 IMAD.MOV.U32 R25, RZ, RZ, RZ ;  /* 0x000000ffff198224 */ /* 0x000fe200078e00ff */
[----:B------:R-:W-:Y:S06]  /*07c0*/  @!P0 BRA `(.L_x_119) ;  /* 0x0000000400688947 */ /* 0x000fec0003800000 */
[----:B------:R-:W-:Y:S01]  /*07d0*/  IMAD.SHL.U32 R14, R10, 0x100, RZ ;  /* 0x000001000a0e7824 */ /* 0x000fe200078e00ff */
[----:B------:R-:W-:Y:S01]  /*07e0*/  CS2R R24, SRZ ;  /* 0x0000000000187805 */ /* 0x000fe2000001ff00 */
[----:B------:R-:W0:Y:S03]  /*07f0*/  LDCU.64 UR10, c[0x4][URZ] ;  /* 0x01000000ff0a77ac */ /* 0x000e260008000a00 */
[----:B------:R-:W-:Y:S01]  /*0800*/  LOP3.LUT R29, R14, 0x80000000, RZ, 0xfc, !PT ;  /* 0x800000000e1d7812 */ /* 0x000fe200078efcff */
[----:B------:R-:W-:Y:S01]  /*0810*/  UMOV UR5, URZ ;  /* 0x000000ff00057c82 */ /* 0x000fe20008000000 */
[----:B------:R-:W-:-:S05]  /*0820*/  UMOV UR4, URZ ;  /* 0x000000ff00047c82 */ /* 0x000fca0008000000 */
.L_x_120:
[----:B0-----:R-:W-:Y:S02]  /*0830*/  IMAD.U32 R14, RZ, RZ, UR10 ;  /* 0x0000000aff0e7e24 */ /* 0x001fe4000f8e00ff */
[----:B------:R-:W-:-:S05]  /*0840*/  IMAD.U32 R15, RZ, RZ, UR11 ;  /* 0x0000000bff0f7e24 */ /* 0x000fca000f8e00ff */
[----:B------:R-:W2:Y:S01]  /*0850*/  LDG.E.CONSTANT R14, desc[UR12][R14.64] ;  /* 0x0000000c0e0e7981 */ /* 0x000ea2000c1e9900 */
[----:B------:R-:W-:Y:S01]  /*0860*/  UIADD3 UR4, UPT, UPT, UR4, 0x1, URZ ;  /* 0x0000000104047890 */ /* 0x000fe2000fffe0ff */
[C---:B------:R-:W-:Y:S01]  /*0870*/  ISETP.EQ.AND P0, PT, R24.reuse, RZ, PT ;  /* 0x000000ff1800720c */ /* 0x040fe20003f02270 */
[----:B------:R-:W-:Y:S01]  /*0880*/  UIADD3 UR10, UP1, UPT, UR10, 0x4, URZ ;  /* 0x000000040a0a7890 */ /* 0x000fe2000ff3e0ff */
[C---:B------:R-:W-:Y:S01]  /*0890*/  ISETP.EQ.AND P1, PT, R24.reuse, 0x4, PT ;  /* 0x000000041800780c */ /* 0x040fe20003f22270 */
[----:B------:R-:W-:Y:S01]  /*08a0*/  UISETP.NE.AND UP0, UPT, UR4, 0x6, UPT ;  /* 0x000000060400788c */ /* 0x000fe2000bf05270 */
[C---:B------:R-:W-:Y:S01]  /*08b0*/  ISETP.EQ.AND P3, PT, R24.reuse, 0xc, PT ;  /* 0x0000000c1800780c */ /* 0x040fe20003f62270 */
[----:B------:R-:W-:Y:S01]  /*08c0*/  UIADD3.X UR11, UPT, UPT, URZ, UR11, URZ, UP1, !UPT ;  /* 0x0000000bff0b7290 */ /* 0x000fe20008ffe4ff */
[C---:B------:R-:W-:Y:S02]  /*08d0*/  ISETP.EQ.AND P4, PT, R24.reuse, 0x10, PT ;  /* 0x000000101800780c */ /* 0x040fe40003f82270 */
[----:B------:R-:W-:Y:S01]  /*08e0*/  ISETP.EQ.AND P5, PT, R24, 0x14, PT ;  /* 0x000000141800780c */ /* 0x000fe20003fa2270 */
[----:B--2---:R-:W-:-:S03]  /*08f0*/  IMAD.WIDE.U32 R22, R14, R29, RZ ;  /* 0x0000001d0e167225 */ /* 0x004fc600078e00ff */
[----:B------:R-:W-:-:S04]  /*0900*/  IADD3 R21, P2, PT, R22, R25, RZ ;  /* 0x0000001916157210 */ /* 0x000fc80007f5e0ff */
[----:B------:R-:W-:Y:S01]  /*0910*/  IADD3.X R25, PT, PT, R23, UR5, RZ, P2, !PT ;  /* 0x0000000517197c10 */ /* 0x000fe200097fe4ff */
[--C-:B------:R-:W-:Y:S01]  /*0920*/  @P1 IMAD.MOV.U32 R16, RZ, RZ, R21.reuse ;  /* 0x000000ffff101224 */ /* 0x100fe200078e0015 */
[C---:B------:R-:W-:Y:S01]  /*0930*/  ISETP.EQ.AND P2, PT, R24.reuse, 0x8, PT ;  /* 0x000000081800780c */ /* 0x040fe20003f42270 */
[--C-:B------:R-:W-:Y:S01]  /*0940*/  @P3 IMAD.MOV.U32 R18, RZ, RZ, R21.reuse ;  /* 0x000000ffff123224 */ /* 0x100fe200078e0015 */
[----:B------:R-:W-:Y:S01]  /*0950*/  @P0 MOV R12, R21 ;  /* 0x00000015000c0202 */ /* 0x000fe20000000f00 */
[--C-:B------:R-:W-:Y:S02]  /*0960*/  @P4 IMAD.MOV.U32 R19, RZ, RZ, R21.reuse ;  /* 0x000000ffff134224 */ /* 0x100fe400078e0015 */
[----:B------:R-:W-:Y:S02]  /*0970*/  @P5 IMAD.MOV.U32 R20, RZ, RZ, R21 ;  /* 0x000000ffff145224 */ /* 0x000fe400078e0015 */
[----:B------:R-:W-:-:S06]  /*0980*/  VIADD R24, R24, 0x4 ;  /* 0x0000000418187836 */ /* 0x000fcc0000000000 */
[----:B------:R-:W-:Y:S01]  /*0990*/  @P2 IMAD.MOV.U32 R17, RZ, RZ, R21 ;  /* 0x000000ffff112224 */ /* 0x000fe200078e0015 */
[----:B------:R-:W-:Y:S06]  /*09a0*/  BRA.U UP0, `(.L_x_120) ;  /* 0xfffffffd00a07547 */ /* 0x000fec000b83ffff */
[----:B------:R-:W-:Y:S01]  /*09b0*/  SHF.R.U32.HI R14, RZ, 0x17, R10 ;  /* 0x00000017ff0e7819 */ /* 0x000fe2000001160a */
[----:B------:R-:W-:Y:S03]  /*09c0*/  BSSY.RECONVERGENT B1, `(.L_x_121) ;  /* 0x0000028000017945 */ /* 0x000fe60003800200 */
[C---:B------:R-:W-:Y:S02]  /*09d0*/  LOP3.LUT R15, R14.reuse, 0xe0, RZ, 0xc0, !PT ;  /* 0x000000e00e0f7812 */ /* 0x040fe400078ec0ff */
[----:B------:R-:W-:-:S03]  /*09e0*/  LOP3.LUT P6, RZ, R14, 0x1f, RZ, 0xc0, !PT ;  /* 0x0000001f0eff7812 */ /* 0x000fc600078cc0ff */
[----:B------:R-:W-:-:S05]  /*09f0*/  VIADD R15, R15, 0xffffff80 ;  /* 0xffffff800f0f7836 */ /* 0x000fca0000000000 */
[----:B------:R-:W-:-:S05]  /*0a00*/  SHF.R.U32.HI R15, RZ, 0x5, R15 ;  /* 0x00000005ff0f7819 */ /* 0x000fca000001160f */
[----:B------:R-:W-:-:S05]  /*0a10*/  IMAD.U32 R23, R15, -0x4, RZ ;  /* 0xfffffffc0f177824 */ /* 0x000fca00078e00ff */
[C---:B------:R-:W-:Y:S02]  /*0a20*/  ISETP.EQ.AND P3, PT, R23.reuse, -0x18, PT ;  /* 0xffffffe81700780c */ /* 0x040fe40003f62270 */
[C---:B------:R-:W-:Y:S02]  /*0a30*/  ISETP.EQ.AND P4, PT, R23.reuse, -0x14, PT ;  /* 0xffffffec1700780c */ /* 0x040fe40003f82270 */
[C---:B------:R-:W-:Y:S02]  /*0a40*/  ISETP.EQ.AND P0, PT, R23.reuse, -0x10, PT ;  /* 0xfffffff01700780c */ /* 0x040fe40003f02270 */
[C---:B------:R-:W-:Y:S02]  /*0a50*/  ISETP.EQ.AND P1, PT, R23.reuse, -0xc, PT ;  /* 0xfffffff41700780c */ /* 0x040fe40003f22270 */
[C---:B------:R-:W-:Y:S02]  /*0a60*/  ISETP.EQ.AND P2, PT, R23.reuse, -0x8, PT ;  /* 0xfffffff81700780c */ /* 0x040fe40003f42270 */
[----:B------:R-:W-:-:S03]  /*0a70*/  ISETP.EQ.AND P5, PT, R23, 0x4, PT ;  /* 0x000000041700780c */ /* 0x000fc60003fa2270 */
[--C-:B------:R-:W-:Y:S01]  /*0a80*/  @P3 IMAD.MOV.U32 R21, RZ, RZ, R12.reuse ;  /* 0x000000ffff153224 */ /* 0x100fe200078e000c */
[C---:B------:R-:W-:Y:S01]  /*0a90*/  ISETP.EQ.AND P3, PT, R23.reuse, -0x4, PT ;  /* 0xfffffffc1700780c */ /* 0x040fe20003f62270 */
[----:B------:R-:W-:Y:S02]  /*0aa0*/  @P4 IMAD.MOV.U32 R15, RZ, RZ, R12 ;  /* 0x000000ffff0f4224 */ /* 0x000fe400078e000c */
[--C-:B------:R-:W-:Y:S01]  /*0ab0*/  @P4 IMAD.MOV.U32 R21, RZ, RZ, R16.reuse ;  /* 0x000000ffff154224 */ /* 0x100fe200078e0010 */
[----:B------:R-:W-:Y:S01]  /*0ac0*/  ISETP.EQ.AND P4, PT, R23, RZ, PT ;  /* 0x000000ff1700720c */ /* 0x000fe20003f82270 */
[----:B------:R-:W-:Y:S01]  /*0ad0*/  @P0 IMAD.MOV.U32 R15, RZ, RZ, R16 ;  /* 0x000000ffff0f0224 */ /* 0x000fe200078e0010 */
[----:B------:R-:W-:Y:S01]  /*0ae0*/  @P1 MOV R15, R17 ;  /* 0x00000011000f1202 */ /* 0x000fe20000000f00 */
[----:B------:R-:W-:Y:S02]  /*0af0*/  @P0 IMAD.MOV.U32 R21, RZ, RZ, R17 ;  /* 0x000000ffff150224 */ /* 0x000fe400078e0011 */
[----:B------:R-:W-:-:S02]  /*0b00*/  @P1 IMAD.MOV.U32 R21, RZ, RZ, R18 ;  /* 0x000000ffff151224 */ /* 0x000fc400078e0012 */
[----:B------:R-:W-:Y:S02]  /*0b10*/  @P2 IMAD.MOV.U32 R15, RZ, RZ, R18 ;  /* 0x000000ffff0f2224 */ /* 0x000fe400078e0012 */
[--C-:B------:R-:W-:Y:S02]  /*0b20*/  @P2 IMAD.MOV.U32 R21, RZ, RZ, R19.reuse ;  /* 0x000000ffff152224 */ /* 0x100fe400078e0013 */
[----:B------:R-:W-:Y:S02]  /*0b30*/  @P3 IMAD.MOV.U32 R15, RZ, RZ, R19 ;  /* 0x000000ffff0f3224 */ /* 0x000fe400078e0013 */
[--C-:B------:R-:W-:Y:S02]  /*0b40*/  @P3 IMAD.MOV.U32 R21, RZ, RZ, R20.reuse ;  /* 0x000000ffff153224 */ /* 0x100fe400078e0014 */
[----:B------:R-:W-:Y:S02]  /*0b50*/  @P4 IMAD.MOV.U32 R15, RZ, RZ, R20 ;  /* 0x000000ffff0f4224 */ /* 0x000fe400078e0014 */
[----:B------:R-:W-:-:S02]  /*0b60*/  @P4 IMAD.MOV.U32 R21, RZ, RZ, R25 ;  /* 0x000000ffff154224 */ /* 0x000fc400078e0019 */
[----:B------:R-:W-:Y:S01]  /*0b70*/  @P5 IMAD.MOV.U32 R15, RZ, RZ, R25 ;  /* 0x000000ffff0f5224 */ /* 0x000fe200078e0019 */
[----:B------:R-:W-:Y:S06]  /*0b80*/  @!P6 BRA `(.L_x_122) ;  /* 0x00000000002ce947 */ /* 0x000fec0003800000 */
[----:B------:R-:W-:Y:S01]  /*0b90*/  @P0 IMAD.MOV.U32 R22, RZ, RZ, R12 ;  /* 0x000000ffff160224 */ /* 0x000fe200078e000c */
[----:B------:R-:W-:Y:S01]  /*0ba0*/  ISETP.EQ.AND P0, PT, R23, 0x8, PT ;  /* 0x000000081700780c */ /* 0x000fe20003f02270 */
[----:B------:R-:W-:Y:S01]  /*0bb0*/  @P1 IMAD.MOV.U32 R22, RZ, RZ, R16 ;  /* 0x000000ffff161224 */ /* 0x000fe200078e0010 */
[----:B------:R-:W-:Y:S01]  /*0bc0*/  LOP3.LUT R14, R14, 0x1f, RZ, 0xc0, !PT ;  /* 0x0000001f0e0e7812 */ /* 0x000fe200078ec0ff */
[----:B------:R-:W-:Y:S02]  /*0bd0*/  @P2 IMAD.MOV.U32 R22, RZ, RZ, R17 ;  /* 0x000000ffff162224 */ /* 0x000fe400078e0011 */
[----:B------:R-:W-:Y:S01]  /*0be0*/  @P3 IMAD.MOV.U32 R22, RZ, RZ, R18 ;  /* 0x000000ffff163224 */ /* 0x000fe200078e0012 */
[----:B------:R-:W-:Y:S01]  /*0bf0*/  SHF.L.W.U32.HI R21, R15, R14, R21 ;  /* 0x0000000e0f157219 */ /* 0x000fe20000010e15 */
[----:B------:R-:W-:Y:S01]  /*0c00*/  @P4 IMAD.MOV.U32 R22, RZ, RZ, R19 ;  /* 0x000000ffff164224 */ /* 0x000fe200078e0013 */
[----:B------:R-:W-:-:S05]  /*0c10*/  @P5 MOV R22, R20 ;  /* 0x0000001400165202 */ /* 0x000fca0000000f00 */
[----:B------:R-:W-:-:S05]  /*0c20*/  @P0 IMAD.MOV.U32 R22, RZ, RZ, R25 ;  /* 0x000000ffff160224 */ /* 0x000fca00078e0019 */
[----:B------:R-:W-:-:S07]  /*0c30*/  SHF.L.W.U32.HI R15, R22, R14, R15 ;  /* 0x0000000e160f7219 */ /* 0x000fce0000010e0f */
.L_x_122:
[----:B------:R-:W-:Y:S05]  /*0c40*/  BSYNC.RECONVERGENT B1 ;  /* 0x0000000000017941 */ /* 0x000fea0003800200 */
.L_x_121:
[C---:B------:R-:W-:Y:S01]  /*0c50*/  SHF.L.W.U32.HI R25, R15.reuse, 0x2, R21 ;  /* 0x000000020f197819 */ /* 0x040fe20000010e15 */
[----:B------:R-:W-:Y:S01]  /*0c60*/  IMAD.SHL.U32 R15, R15, 0x4, RZ ;  /* 0x000000040f0f7824 */ /* 0x000fe200078e00ff */
[----:B------:R-:W-:Y:S01]  /*0c70*/  UMOV UR4, 0x54442d19 ;  /* 0x54442d1900047882 */ /* 0x000fe20000000000 */
[----:B------:R-:W-:Y:S01]  /*0c80*/  UMOV UR5, 0x3bf921fb ;  /* 0x3bf921fb00057882 */ /* 0x000fe20000000000 */
[----:B------:R-:W-:Y:S02]  /*0c90*/  SHF.R.S32.HI R22, RZ, 0x1f, R25 ;  /* 0x0000001fff167819 */ /* 0x000fe40000011419 */
[----:B------:R-:W-:Y:S02]  /*0ca0*/  ISETP.GE.AND P0, PT, R10, RZ, PT ;  /* 0x000000ff0a00720c */ /* 0x000fe40003f06270 */
[C---:B------:R-:W-:Y:S02]  /*0cb0*/  LOP3.LUT R14, R22.reuse, R15, RZ, 0x3c, !PT ;  /* 0x0000000f160e7212 */ /* 0x040fe400078e3cff */
[----:B------:R-:W-:-:S02]  /*0cc0*/  LOP3.LUT R15, R22, R25, RZ, 0x3c, !PT ;  /* 0x00000019160f7212 */ /* 0x000fc400078e3cff */
[----:B------:R-:W-:Y:S02]  /*0cd0*/  SHF.R.U32.HI R24, RZ, 0x1e, R21 ;  /* 0x0000001eff187819 */ /* 0x000fe40000011615 */
[C---:B------:R-:W-:Y:S02]  /*0ce0*/  LOP3.LUT R21, R25.reuse, R10, RZ, 0x3c, !PT ;  /* 0x0000000a19157212 */ /* 0x040fe400078e3cff */
[----:B------:R-:W0:Y:S01]  /*0cf0*/  I2F.F64.S64 R14, R14 ;  /* 0x0000000e000e7312 */ /* 0x000e220000301c00 */
[----:B------:R-:W-:Y:S02]  /*0d00*/  LEA.HI R25, R25, R24, RZ, 0x1 ;  /* 0x0000001819197211 */ /* 0x000fe400078f08ff */
[----:B------:R-:W-:-:S03]  /*0d10*/  ISETP.GE.AND P1, PT, R21, RZ, PT ;  /* 0x000000ff1500720c */ /* 0x000fc60003f26270 */
[----:B------:R-:W-:-:S04]  /*0d20*/  IMAD.MOV R21, RZ, RZ, -R25 ;  /* 0x000000ffff157224 */ /* 0x000fc800078e0a19 */
[----:B------:R-:W-:Y:S01]  /*0d30*/  @!P0 IMAD.MOV.U32 R25, RZ, RZ, R21 ;  /* 0x000000ffff198224 */ /* 0x000fe200078e0015 */
[----:B0-----:R-:W-:-:S10]  /*0d40*/  DMUL R22, R14, UR4 ;  /* 0x000000040e167c28 */ /* 0x001fd40008000000 */
[----:B------:R-:W0:Y:S02]  /*0d50*/  F2F.F32.F64 R22, R22 ;  /* 0x0000001600167310 */ /* 0x000e240000301000 */
[----:B0-----:R-:W-:-:S07]  /*0d60*/  FSEL R24, -R22, R22, !P1 ;  /* 0x0000001616187208 */ /* 0x001fce0004800100 */
.L_x_119:
[----:B------:R-:W-:Y:S05]  /*0d70*/  BSYNC.RECONVERGENT B0 ;  /* 0x0000000000007941 */ /* 0x000fea0003800200 */
.L_x_118:
[C---:B------:R-:W-:Y:S01]  /*0d80*/  LOP3.LUT R21, R25.reuse, 0x1, RZ, 0xc0, !PT ;  /* 0x0000000119157812 */ /* 0x040fe200078ec0ff */
[----:B------:R-:W-:Y:S02]  /*0d90*/  IMAD.MOV.U32 R15, RZ, RZ, 0x37cbac00 ;  /* 0x37cbac00ff0f7424 */ /* 0x000fe400078e00ff */
[----:B------:R-:W-:Y:S01]  /*0da0*/  FMUL R14, R24, R24 ;  /* 0x00000018180e7220 */ /* 0x000fe20000400000 */
[----:B------:R-:W-:Y:S01]  /*0db0*/  VIADD R22, R25, 0x1 ;  /* 0x0000000119167836 */ /* 0x000fe20000000000 */
[----:B------:R-:W-:Y:S01]  /*0dc0*/  ISETP.NE.U32.AND P0, PT, R21, 0x1, PT ;  /* 0x000000011500780c */ /* 0x000fe20003f05070 */
[----:B------:R-:W-:Y:S02]  /*0dd0*/  IMAD.MOV.U32 R21, RZ, RZ, 0x3c0885e4 ;  /* 0x3c0885e4ff157424 */ /* 0x000fe400078e00ff */
[----:B------:R-:W-:Y:S01]  /*0de0*/  FFMA R15, R14, R15, -0.0013887860113754868507 ;  /* 0xbab607ed0e0f7423 */ /* 0x000fe2000000000f */
[----:B------:R-:W-:Y:S01]  /*0df0*/  BSSY.RECONVERGENT B0, `(.L_x_123) ;  /* 0x0000069000007945 */ /* 0x000fe20003800200 */
[----:B------:R-:W-:Y:S01]  /*0e00*/  LOP3.LUT P1, RZ, R22, 0x2, RZ, 0xc0, !PT ;  /* 0x0000000216ff7812 */ /* 0x000fe2000782c0ff */
[----:B------:R-:W-:Y:S01]  /*0e10*/  IMAD.MOV.U32 R22, RZ, RZ, 0x3e2aaaa8 ;  /* 0x3e2aaaa8ff167424 */ /* 0x000fe200078e00ff */
[----:B------:R-:W-:-:S02]  /*0e20*/  FSEL R23, R21, 0.041666727513074874878, !P0 ;  /* 0x3d2aaabb15177808 */ /* 0x000fc40004000000 */
[----:B------:R-:W-:Y:S02]  /*0e30*/  FSEL R15, R15, -0.00019574658654164522886, P0 ;  /* 0xb94d41530f0f7808 */ /* 0x000fe40000000000 */
[----:B------:R-:W-:-:S03]  /*0e40*/  FSEL R26, -R22, -0.4999999701976776123, !P0 ;  /* 0xbeffffff161a7808 */ /* 0x000fc60004000100 */
[----:B------:R-:W-:Y:S01]  /*0e50*/  FFMA R15, R14, R15, R23 ;  /* 0x0000000f0e0f7223 */ /* 0x000fe20000000017 */
[----:B------:R-:W-:Y:S02]  /*0e60*/  FSEL R23, R24, 1, !P0 ;  /* 0x3f80000018177808 */ /* 0x000fe40004000000 */
[----:B------:R-:W-:Y:S01]  /*0e70*/  FSETP.GE.AND P0, PT, |R7|, 105615, PT ;  /* 0x47ce47800700780b */ /* 0x000fe20003f06200 */
[C---:B------:R-:W-:Y:S02]  /*0e80*/  FFMA R15, R14.reuse, R15, R26 ;  /* 0x0000000f0e0f7223 */ /* 0x040fe4000000001a */
[----:B------:R-:W-:-:S04]  /*0e90*/  FFMA R14, R14, R23, RZ ;  /* 0x000000170e0e7223 */ /* 0x000fc800000000ff */
[----:B------:R-:W-:-:S04]  /*0ea0*/  FFMA R23, R14, R15, R23 ;  /* 0x0000000f0e177223 */ /* 0x000fc80000000017 */
[----:B------:R-:W-:Y:S02]  /*0eb0*/  @P1 FADD R23, RZ, -R23 ;  /* 0x80000017ff171221 */ /* 0x000fe40000000000 */
[----:B------:R-:W-:Y:S05]  /*0ec0*/  @!P0 BRA `(.L_x_124) ;  /* 0x00000004006c8947 */ /* 0x000fea0003800000 */
[----:B------:R-:W-:-:S13]  /*0ed0*/  FSETP.NEU.AND P0, PT, |R7|, +INF , PT ;  /* 0x7f8000000700780b */ /* 0x000fda0003f0d200 */
[----:B------:R-:W-:Y:S01]  /*0ee0*/  @!P0 FMUL R27, RZ, -R7 ;  /* 0x80000007ff1b8220 */ /* 0x000fe20000400000 */
[----:B------:R-:W-:Y:S01]  /*0ef0*/  @!P0 IMAD.MOV.U32 R28, RZ, RZ, RZ ;  /* 0x000000ffff1c8224 */ /* 0x000fe200078e00ff */
[----:B------:R-:W-:Y:S06]  /*0f00*/  @!P0 BRA `(.L_x_124) ;  /* 0x00000004005c8947 */ /* 0x000fec0003800000 */
[----:B------:R-:W-:Y:S01]  /*0f10*/  IMAD.SHL.U32 R24, R10, 0x100, RZ ;  /* 0x000001000a187824 */ /* 0x000fe200078e00ff */
[----:B------:R-:W-:Y:S01]  /*0f20*/  UMOV UR4, URZ ;  /* 0x000000ff00047c82 */ /* 0x000fe20008000000 */
[----:B------:R-:W-:Y:S02]  /*0f30*/  IMAD.MOV.U32 R27, RZ, RZ, RZ ;  /* 0x000000ffff1b7224 */ /* 0x000fe400078e00ff */
[----:B------:R-:W-:Y:S01]  /*0f40*/  IMAD.MOV.U32 R25, RZ, RZ, RZ ;  /* 0x000000ffff197224 */ /* 0x000fe200078e00ff */
[----:B------:R-:W-:-:S07]  /*0f50*/  LOP3.LUT R24, R24, 0x80000000, RZ, 0xfc, !PT ;  /* 0x8000000018187812 */ /* 0x000fce00078efcff */
.L_x_125:
[----:B------:R-:W0:Y:S02]  /*0f60*/  LDC.64 R14, c[0x4][RZ] ;  /* 0x01000000ff0e7b82 */ /* 0x000e240000000a00 */
[----:B0-----:R-:W-:-:S05]  /*0f70*/  IMAD.WIDE.U32 R28, R25, 0x4, R14 ;  /* 0x00000004191c7825 */ /* 0x001fca00078e000e */
[----:B------:R-:W2:Y:S02]  /*0f80*/  LDG.E.CONSTANT R15, desc[UR12][R28.64] ;  /* 0x0000000c1c0f7981 */ /* 0x000ea4000c1e9900 */
[----:B--2---:R-:W-:-:S03]  /*0f90*/  IMAD.WIDE.U32 R14, R15, R24, RZ ;  /* 0x000000180f0e7225 */ /* 0x004fc600078e00ff */
[----:B------:R-:W-:Y:S01]  /*0fa0*/  IADD3 R26, P0, PT, R14, R27, RZ ;  /* 0x0000001b0e1a7210 */ /* 0x000fe20007f1e0ff */
[C---:B------:R-:W-:Y:S01]  /*0fb0*/  IMAD.SHL.U32 R14, R25.reuse, 0x4, RZ ;  /* 0x00000004190e7824 */ /* 0x040fe200078e00ff */
[----:B------:R-:W-:Y:S02]  /*0fc0*/  IADD3 R25, PT, PT, R25, 0x1, RZ ;  /* 0x0000000119197810 */ /* 0x000fe40007ffe0ff */
[----:B------:R-:W-:Y:S02]  /*0fd0*/  IADD3.X R27, PT, PT, R15, UR4, RZ, P0, !PT ;  /* 0x000000040f1b7c10 */ /* 0x000fe400087fe4ff */
[C---:B------:R-:W-:Y:S02]  /*0fe0*/  ISETP.EQ.AND P5, PT, R14.reuse, RZ, PT ;  /* 0x000000ff0e00720c */ /* 0x040fe40003fa2270 */
[C---:B------:R-:W-:Y:S02]  /*0ff0*/  ISETP.EQ.AND P0, PT, R14.reuse, 0x4, PT ;  /* 0x000000040e00780c */ /* 0x040fe40003f02270 */
[----:B------:R-:W-:-:S02]  /*1000*/  ISETP.EQ.AND P1, PT, R14, 0x8, PT ;  /* 0x000000080e00780c */ /* 0x000fc40003f22270 */
[C---:B------:R-:W-:Y:S02]  /*1010*/  ISETP.EQ.AND P2, PT, R14.reuse, 0xc, PT ;  /* 0x0000000c0e00780c */ /* 0x040fe40003f42270 */
[C---:B------:R-:W-:Y:S02]  /*1020*/  ISETP.EQ.AND P3, PT, R14.reuse, 0x10, PT ;  /* 0x000000100e00780c */ /* 0x040fe40003f62270 */
[----:B------:R-:W-:-:S03]  /*1030*/  ISETP.EQ.AND P4, PT, R14, 0x14, PT ;  /* 0x000000140e00780c */ /* 0x000fc60003f82270 */
[--C-:B------:R-:W-:Y:S01]  /*1040*/  @P5 IMAD.MOV.U32 R12, RZ, RZ, R26.reuse ;  /* 0x000000ffff0c5224 */ /* 0x100fe200078e001a */
[----:B------:R-:W-:Y:S01]  /*1050*/  ISETP.NE.AND P5, PT, R25, 0x6, PT ;  /* 0x000000061900780c */ /* 0x000fe20003fa5270 */
[--C-:B------:R-:W-:Y:S02]  /*1060*/  @P0 IMAD.MOV.U32 R16, RZ, RZ, R26.reuse ;  /* 0x000000ffff100224 */ /* 0x100fe400078e001a */
[--C-:B------:R-:W-:Y:S02]  /*1070*/  @P1 IMAD.MOV.U32 R17, RZ, RZ, R26.reuse ;  /* 0x000000ffff111224 */ /* 0x100fe400078e001a */
[--C-:B------:R-:W-:Y:S02]  /*1080*/  @P2 IMAD.MOV.U32 R18, RZ, RZ, R26.reuse ;  /* 0x000000ffff122224 */ /* 0x100fe400078e001a */
[--C-:B------:R-:W-:Y:S02]  /*1090*/  @P3 IMAD.MOV.U32 R19, RZ, RZ, R26.reuse ;  /* 0x000000ffff133224 */ /* 0x100fe400078e001a */
[----:B------:R-:W-:-:S04]  /*10a0*/  @P4 IMAD.MOV.U32 R20, RZ, RZ, R26 ;  /* 0x000000ffff144224 */ /* 0x000fc800078e001a */
[----:B------:R-:W-:Y:S05]  /*10b0*/  @P5 BRA `(.L_x_125) ;  /* 0xfffffffc00a85947 */ /* 0x000fea000383ffff */
        /* <DEDUP_REMOVED lines=34> */
[----:B------:R-:W-:Y:S01]  /*12e0*/  @P2 IMAD.MOV.U32 R24, RZ, RZ, R17 ;  /* 0x000000ffff182224 */ /* 0x000fe200078e0011 */
[----:B------:R-:W-:Y:S01]  /*12f0*/  @P3 MOV R24, R18 ;  /* 0x0000001200183202 */ /* 0x000fe20000000f00 */
[----:B------:R-:W-:Y:S01]  /*1300*/  @P4 IMAD.MOV.U32 R24, RZ, RZ, R19 ;  /* 0x000000ffff184224 */ /* 0x000fe200078e0013 */
[----:B------:R-:W-:Y:S01]  /*1310*/  SHF.L.W.U32.HI R26, R15, R14, R26 ;  /* 0x0000000e0f1a7219 */ /* 0x000fe20000010e1a */
[----:B------:R-:W-:-:S06]  /*1320*/  @P5 IMAD.MOV.U32 R24, RZ, RZ, R20 ;  /* 0x000000ffff185224 */ /* 0x000fcc00078e0014 */
[----:B------:R-:W-:-:S05]  /*1330*/  @P0 IMAD.MOV.U32 R24, RZ, RZ, R27 ;  /* 0x000000ffff180224 */ /* 0x000fca00078e001b */
[----:B------:R-:W-:-:S07]  /*1340*/  SHF.L.W.U32.HI R15, R24, R14, R15 ;  /* 0x0000000e180f7219 */ /* 0x000fce0000010e0f */
.L_x_127:
[----:B------:R-:W-:Y:S05]  /*1350*/  BSYNC.RECONVERGENT B1 ;  /* 0x0000000000017941 */ /* 0x000fea0003800200 */
.L_x_126:
        /* <DEDUP_REMOVED lines=18> */
.L_x_124:
[----:B------:R-:W-:Y:S05]  /*1480*/  BSYNC.RECONVERGENT B0 ;  /* 0x0000000000007941 */ /* 0x000fea0003800200 */
.L_x_123:
[----:B------:R-:W-:Y:S02]  /*1490*/  IMAD.MOV.U32 R26, RZ, RZ, 0x37cbac00 ;  /* 0x37cbac00ff1a7424 */ /* 0x000fe400078e00ff */
[----:B------:R-:W-:Y:S01]  /*14a0*/  FMUL R10, R27, R27 ;  /* 0x0000001b1b0a7220 */ /* 0x000fe20000400000 */
[----:B------:R-:W-:Y:S01]  /*14b0*/  LOP3.LUT R15, R28, 0x1, RZ, 0xc0, !PT ;  /* 0x000000011c0f7812 */ /* 0x000fe200078ec0ff */
[----:B-----5:R-:W-:Y:S01]  /*14c0*/  FADD R24, R2, -R9 ;  /* 0x8000000902187221 */ /* 0x020fe20000000000 */
[----:B------:R-:W-:Y:S01]  /*14d0*/  LOP3.LUT P1, RZ, R28, 0x2, RZ, 0xc0, !PT ;  /* 0x000000021cff7812 */ /* 0x000fe2000782c0ff */
[----:B------:R-:W-:Y:S01]  /*14e0*/  FFMA R14, R10, R26, -0.0013887860113754868507 ;  /* 0xbab607ed0a0e7423 */ /* 0x000fe2000000001a */
[----:B------:R-:W-:Y:S01]  /*14f0*/  ISETP.NE.U32.AND P0, PT, R15, 0x1, PT ;  /* 0x000000010f00780c */ /* 0x000fe20003f05070 */
[----:B------:R-:W-:Y:S01]  /*1500*/  FADD R28, R4, -R11 ;  /* 0x8000000b041c7221 */ /* 0x000fe20000000000 */
[----:B------:R-:W-:Y:S01]  /*1510*/  UMOV UR4, 0x0 ;  /* 0x0000000000047882 */ /* 0x000fe20000000000 */
[----:B------:R-:W-:Y:S01]  /*1520*/  UMOV UR5, 0x3fe00000 ;  /* 0x3fe0000000057882 */ /* 0x000fe20000000000 */
[----:B------:R-:W-:-:S02]  /*1530*/  FSEL R15, R14, -0.00019574658654164522886, !P0 ;  /* 0xb94d41530e0f7808 */ /* 0x000fc40004000000 */
[----:B------:R-:W-:Y:S02]  /*1540*/  FSEL R25, R21, 0.041666727513074874878, P0 ;  /* 0x3d2aaabb15197808 */ /* 0x000fe40000000000 */
[----:B------:R-:W-:Y:S02]  /*1550*/  FSEL R14, -R22, -0.4999999701976776123, P0 ;  /* 0xbeffffff160e7808 */ /* 0x000fe40000000100 */
[----:B------:R-:W-:Y:S01]  /*1560*/  FSEL R27, R27, 1, P0 ;  /* 0x3f8000001b1b7808 */ /* 0x000fe20000000000 */
[----:B------:R-:W-:Y:S01]  /*1570*/  FFMA R15, R10, R15, R25 ;  /* 0x0000000f0a0f7223 */ /* 0x000fe20000000019 */
[----:B------:R-:W-:-:S03]  /*1580*/  IMAD.MOV.U32 R25, RZ, RZ, 0x3ee4f8b5 ;  /* 0x3ee4f8b5ff197424 */ /* 0x000fc600078e00ff */
[C---:B------:R-:W-:Y:S01]  /*1590*/  FFMA R14, R10.reuse, R15, R14 ;  /* 0x0000000f0a0e7223 */ /* 0x040fe2000000000e */
[----:B------:R-:W-:-:S04]  /*15a0*/  FFMA R10, R10, R27, RZ ;  /* 0x0000001b0a0a7223 */ /* 0x000fc800000000ff */
[----:B------:R-:W-:Y:S02]  /*15b0*/  FFMA R27, R10, R14, R27 ;  /* 0x0000000e0a1b7223 */ /* 0x000fe4000000001b */
[----:B------:R-:W0:Y:S02]  /*15c0*/  F2F.F64.F32 R14, R8 ;  /* 0x00000008000e7310 */ /* 0x000e240000201800 */
[----:B------:R-:W-:-:S04]  /*15d0*/  @P1 FADD R27, RZ, -R27 ;  /* 0x8000001bff1b1221 */ /* 0x000fc80000000000 */
[-C--:B------:R-:W-:Y:S01]  /*15e0*/  FMUL R9, R24, R27.reuse ;  /* 0x0000001b18097220 */ /* 0x080fe20000400000 */
[----:B------:R-:W-:Y:S01]  /*15f0*/  FMUL R27, R28, R27 ;  /* 0x0000001b1c1b7220 */ /* 0x000fe20000400000 */
[----:B------:R-:W1:Y:S02]  /*1600*/  F2F.F64.F32 R10, R13 ;  /* 0x0000000d000a7310 */ /* 0x000e640000201800 */
[C---:B------:R-:W-:Y:S01]  /*1610*/  FFMA R28, R23.reuse, R28, R9 ;  /* 0x0000001c171c7223 */ /* 0x040fe20000000009 */
[----:B------:R-:W-:Y:S01]  /*1620*/  FFMA R23, R23, R24, -R27 ;  /* 0x0000001817177223 */ /* 0x000fe2000000081b */
[----:B------:R-:W-:-:S04]  /*1630*/  IMAD.MOV.U32 R24, RZ, RZ, -0x80000000 ;  /* 0x80000000ff187424 */ /* 0x000fc800078e00ff */
[----:B------:R-:W2:Y:S02]  /*1640*/  F2F.F64.F32 R28, |R28| ;  /* 0x4000001c001c7310 */ /* 0x000ea40000201800 */
[--C-:B0-----:R-:W-:Y:S02]  /*1650*/  DFMA R14, R14, UR4, R24.reuse ;  /* 0x000000040e0e7c2b */ /* 0x101fe40008000018 */
[----:B-1----:R-:W-:-:S04]  /*1660*/  DFMA R10, R10, UR4, R24 ;  /* 0x000000040a0a7c2b */ /* 0x002fc80008000018 */
[----:B------:R-:W0:Y:S04]  /*1670*/  F2F.F64.F32 R24, |R23| ;  /* 0x4000001700187310 */ /* 0x000e280000201800 */
[----:B--2---:R-:W-:-:S06]  /*1680*/  DSETP.GT.AND P0, PT, R10, R28, PT ;  /* 0x0000001c0a00722a */ /* 0x004fcc0003f04000 */
[----:B0-----:R-:W-:-:S14]  /*1690*/  DSETP.GT.AND P0, PT, R14, R24, P0 ;  /* 0x000000180e00722a */ /* 0x001fdc0000704000 */
[----:B------:R-:W-:Y:S05]  /*16a0*/  @P0 BRA `(.L_x_128) ;  /* 0x0000000000140947 */ /* 0x000fea0003800000 */
.L_x_117:
[----:B------:R-:W0:Y:S01]  /*16b0*/  LDCU UR4, c[0x0][0x390] ;  /* 0x00007200ff0477ac */ /* 0x000e220008000800 */
[----:B------:R-:W-:-:S05]  /*16c0*/  VIADD R5, R5, 0x1 ;  /* 0x0000000105057836 */ /* 0x000fca0000000000 */
[----:B0-----:R-:W-:-:S13]  /*16d0*/  ISETP.NE.AND P0, PT, R5, UR4, PT ;  /* 0x0000000405007c0c */ /* 0x001fda000bf05270 */
[----:B------:R-:W-:Y:S05]  /*16e0*/  @P0 BRA `(.L_x_129) ;  /* 0xffffffec00d00947 */ /* 0x000fea000383ffff */
[----:B------:R-:W-:Y:S05]  /*16f0*/  EXIT ;  /* 0x000000000000794d */ /* 0x000fea0003800000 */
.L_x_128:
[----:B------:R-:W0:Y:S01]  /*1700*/  F2F.F64.F32 R10, R7 ;  /* 0x00000007000a7310 */ /* 0x000e220000201800 */
[----:B------:R-:W-:Y:S01]  /*1710*/  UMOV UR4, 0x54442d18 ;  /* 0x54442d1800047882 */ /* 0x000fe20000000000 */
[----:B------:R-:W-:Y:S01]  /*1720*/  UMOV UR5, 0x3ff921fb ;  /* 0x3ff921fb00057882 */ /* 0x000fe20000000000 */
[CC--:B------:R-:W-:Y:S01]  /*1730*/  FSETP.GEU.AND P0, PT, R8.reuse, R13.reuse, PT ;  /* 0x0000000d0800720b */ /* 0x0c0fe20003f0e000 */
[----:B------:R-:W1:Y:S01]  /*1740*/  LDCU.64 UR10, c[0x0][0x3e8] ;  /* 0x00007d00ff0a77ac */ /* 0x000e620008000a00 */
[----:B------:R-:W-:Y:S01]  /*1750*/  IMAD.U32 R14, RZ, RZ, UR9 ;  /* 0x00000009ff0e7e24 */ /* 0x000fe2000f8e00ff */
[----:B------:R-:W-:Y:S01]  /*1760*/  BSSY.RECONVERGENT B0, `(.L_x_130) ;  /* 0x0000088000007945 */ /* 0x000fe20003800200 */
[----:B------:R-:W-:Y:S01]  /*1770*/  FSEL R29, R13, R8, !P0 ;  /* 0x000000080d1d7208 */ /* 0x000fe20004000000 */
[----:B------:R-:W-:Y:S01]  /*1780*/  USHF.L.U32 UR16, UR9, 0x1, URZ ;  /* 0x0000000109107899 */ /* 0x000fe200080006ff */
[----:B------:R-:W-:Y:S01]  /*1790*/  FSEL R13, R8, R13, !P0 ;  /* 0x0000000d080d7208 */ /* 0x000fe20004000000 */
[----:B------:R-:W2:Y:S04]  /*17a0*/  LDCU.64 UR14, c[0x0][0x3c0] ;  /* 0x00007800ff0e77ac */ /* 0x000ea80008000a00 */
[----:B------:R-:W-:Y:S01]  /*17b0*/  IMAD.U32 R28, RZ, RZ, UR16 ;  /* 0x00000010ff1c7e24 */ /* 0x000fe2000f8e00ff */
[----:B0-----:R-:W-:Y:S01]  /*17c0*/  DADD R10, R10, UR4 ;  /* 0x000000040a0a7e29 */ /* 0x001fe20008000000 */
[----:B------:R-:W0:Y:S01]  /*17d0*/  LDCU UR5, c[0x0][0x384] ;  /* 0x00007080ff0577ac */ /* 0x000e220008000800 */
[----:B------:R-:W3:Y:S08]  /*17e0*/  LDCU UR4, c[0x0][0x394] ;  /* 0x00007280ff0477ac */ /* 0x000ef00008000800 */
[----:B------:R-:W4:Y:S01]  /*17f0*/  F2F.F32.F64 R10, R10 ;  /* 0x0000000a000a7310 */ /* 0x000f220000301000 */
[----:B0-----:R-:W-:-:S05]  /*1800*/  IMAD R0, R0, UR5, R3 ;  /* 0x0000000500007c24 */ /* 0x001fca000f8e0203 */
[----:B------:R-:W-:Y:S02]  /*1810*/  SHF.R.S32.HI R9, RZ, 0x1f, R0 ;  /* 0x0000001fff097819 */ /* 0x000fe40000011400 */
[----:B----4-:R-:W-:Y:S02]  /*1820*/  FSEL R3, R10, R7, !P0 ;  /* 0x000000070a037208 */ /* 0x010fe40004000000 */
[----:B------:R-:W0:Y:S01]  /*1830*/  LDC.64 R6, c[0x0][0x380] ;  /* 0x0000e000ff067b82 */ /* 0x000e220000000a00 */
[C---:B------:R-:W-:Y:S02]  /*1840*/  IADD3 R10, P1, PT, R0.reuse, UR9, RZ ;  /* 0x00000009000a7c10 */ /* 0x040fe4000ff3e0ff */
[----:B---3--:R-:W-:Y:S01]  /*1850*/  FMUL R3, R3, UR4 ;  /* 0x0000000403037c20 */ /* 0x008fe20008400000 */
[----:B------:R-:W-:Y:S02]  /*1860*/  IADD3 R24, P2, PT, R0, UR16, RZ ;  /* 0x0000001000187c10 */ /* 0x000fe4000ff5e0ff */
[-C--:B------:R-:W-:Y:S01]  /*1870*/  LEA.HI.X.SX32 R11, R14, R9.reuse, 0x1, P1 ;  /* 0x000000090e0b7211 */ /* 0x080fe200008f0eff */
[----:B------:R-:W-:Y:S01]  /*1880*/  FMUL R27, R3, 0.63661974668502807617 ;  /* 0x3f22f983031b7820 */ /* 0x000fe20000400000 */
[----:B------:R-:W-:-:S02]  /*1890*/  LEA.HI.X.SX32 R23, R28, R9, 0x1, P2 ;  /* 0x000000091c177211 */ /* 0x000fc400010f0eff */
[C---:B------:R-:W-:Y:S02]  /*18a0*/  SHF.L.U32 R0, R10.reuse, 0x2, RZ ;  /* 0x000000020a007819 */ /* 0x040fe400000006ff */
[----:B------:R-:W-:Y:S01]  /*18b0*/  SHF.L.U64.HI R9, R10, 0x2, R11 ;  /* 0x000000020a097819 */ /* 0x000fe2000001020b */
[----:B------:R-:W3:Y:S01]  /*18c0*/  F2I.NTZ R27, R27 ;  /* 0x0000001b001b7305 */ /* 0x000ee20000203100 */
[C---:B------:R-:W-:Y:S01]  /*18d0*/  SHF.L.U64.HI R23, R24.reuse, 0x2, R23 ;  /* 0x0000000218177819 */ /* 0x040fe20000010217 */
[----:B------:R-:W-:Y:S01]  /*18e0*/  IMAD.SHL.U32 R24, R24, 0x4, RZ ;  /* 0x0000000418187824 */ /* 0x000fe200078e00ff */
[----:B-1----:R-:W-:Y:S02]  /*18f0*/  IADD3 R10, P1, PT, R0, UR10, RZ ;  /* 0x0000000a000a7c10 */ /* 0x002fe4000ff3e0ff */
[----:B------:R-:W-:Y:S02]  /*1900*/  FSETP.GE.AND P0, PT, |R3|, 105615, PT ;  /* 0x47ce47800300780b */ /* 0x000fe40003f06200 */
[----:B------:R-:W-:-:S02]  /*1910*/  IADD3.X R11, PT, PT, R9, UR11, RZ, P1, !PT ;  /* 0x0000000b090b7c10 */ /* 0x000fc40008ffe4ff */
[----:B--2---:R-:W-:Y:S01]  /*1920*/  IADD3 R14, P1, PT, R24, UR14, RZ ;  /* 0x0000000e180e7c10 */ /* 0x004fe2000ff3e0ff */
[----:B0-----:R-:W-:Y:S02]  /*1930*/  IMAD R25, R6, R7, RZ ;  /* 0x0000000706197224 */ /* 0x001fe400078e02ff */
[----:B------:R-:W-:Y:S01]  /*1940*/  STG.E desc[UR12][R10.64], R5 ;  /* 0x000000050a007986 */ /* 0x000fe2000c10190c */
[----:B------:R-:W-:Y:S02]  /*1950*/  IADD3.X R15, PT, PT, R23, UR15, RZ, P1, !PT ;  /* 0x0000000f170f7c10 */ /* 0x000fe40008ffe4ff */
[----:B---3--:R-:W-:Y:S01]  /*1960*/  I2FP.F32.S32 R8, R27 ;  /* 0x0000001b00087245 */ /* 0x008fe20000201400 */
[----:B------:R-:W-:Y:S02]  /*1970*/  IMAD.WIDE R6, R25, 0x4, R14 ;  /* 0x0000000419067825 */ /* 0x000fe400078e020e */
[----:B------:R-:W-:Y:S02]  /*1980*/  STG.E desc[UR12][R14.64], R29 ;  /* 0x0000001d0e007986 */ /* 0x000fe4000c10190c */
[----:B------:R-:W-:-:S02]  /*1990*/  FFMA R28, R8, -1.5707962512969970703, R3 ;  /* 0xbfc90fda081c7823 */ /* 0x000fc40000000003 */
[----:B------:R0:W-:Y:S02]  /*19a0*/  STG.E desc[UR12][R6.64], R13 ;  /* 0x0000000d06007986 */ /* 0x0001e4000c10190c */
[----:B------:R-:W-:-:S04]  /*19b0*/  FFMA R28, R8, -7.5497894158615963534e-08, R28 ;  /* 0xb3a22168081c7823 */ /* 0x000fc8000000001c */
[----:B------:R-:W-:-:S04]  /*19c0*/  FFMA R8, R8, -5.3903029534742383927e-15, R28 ;  /* 0xa7c234c508087823 */ /* 0x000fc8000000001c */
[----:B------:R-:W-:Y:S02]  /*19d0*/  IMAD.MOV.U32 R28, RZ, RZ, R8 ;  /* 0x000000ffff1c7224 */ /* 0x000fe400078e0008 */
[----:B0-----:R-:W-:Y:S01]  /*19e0*/  IMAD.MOV.U32 R13, RZ, RZ, R27 ;  /* 0x000000ffff0d7224 */ /* 0x001fe200078e001b */
[----:B------:R-:W-:Y:S06]  /*19f0*/  @!P0 BRA `(.L_x_131) ;  /* 0x0000000400788947 */ /* 0x000fec0003800000 */
[----:B------:R-:W-:-:S13]  /*1a00*/  FSETP.NEU.AND P0, PT, |R3|, +INF , PT ;  /* 0x7f8000000300780b */ /* 0x000fda0003f0d200 */
[----:B------:R-:W-:Y:S01]  /*1a10*/  @!P0 FMUL R28, RZ, R3 ;  /* 0x00000003ff1c8220 */ /* 0x000fe20000400000 */
        /* <DEDUP_REMOVED lines=8> */
.L_x_132:
        /* <DEDUP_REMOVED lines=11> */
[----:B------:R-:W-:-:S02]  /*1b50*/  ISETP.EQ.AND P4, PT, R14, 0x10, PT ;  /* 0x000000100e00780c */ /* 0x000fc40003f82270 */
[C---:B------:R-:W-:Y:S01]  /*1b60*/  ISETP.EQ.AND P5, PT, R14.reuse, 0x14, PT ;  /* 0x000000140e00780c */ /* 0x040fe20003fa2270 */
[----:B------:R-:W-:Y:S02]  /*1b70*/  VIADD R14, R14, 0x4 ;  /* 0x000000040e0e7836 */ /* 0x000fe40000000000 */
[----:B--2---:R-:W-:-:S03]  /*1b80*/  IMAD.WIDE.U32 R10, R6, R27, RZ ;  /* 0x0000001b060a7225 */ /* 0x004fc600078e00ff */
[----:B------:R-:W-:-:S04]  /*1b90*/  IADD3 R10, P6, PT, R10, R15, RZ ;  /* 0x0000000f0a0a7210 */ /* 0x000fc80007fde0ff */
[----:B------:R-:W-:Y:S01]  /*1ba0*/  IADD3.X R15, PT, PT, R11, UR5, RZ, P6, !PT ;  /* 0x000000050b0f7c10 */ /* 0x000fe2000b7fe4ff */
[--C-:B------:R-:W-:Y:S02]  /*1bb0*/  @P0 IMAD.MOV.U32 R12, RZ, RZ, R10.reuse ;  /* 0x000000ffff0c0224 */ /* 0x100fe400078e000a */
[----:B------:R-:W-:Y:S01]  /*1bc0*/  @P5 MOV R20, R10 ;  /* 0x0000000a00145202 */ /* 0x000fe20000000f00 */
[--C-:B------:R-:W-:Y:S02]  /*1bd0*/  @P1 IMAD.MOV.U32 R16, RZ, RZ, R10.reuse ;  /* 0x000000ffff101224 */ /* 0x100fe400078e000a */
[--C-:B------:R-:W-:Y:S02]  /*1be0*/  @P2 IMAD.MOV.U32 R17, RZ, RZ, R10.reuse ;  /* 0x000000ffff112224 */ /* 0x100fe400078e000a */
[--C-:B------:R-:W-:Y:S02]  /*1bf0*/  @P3 IMAD.MOV.U32 R18, RZ, RZ, R10.reuse ;  /* 0x000000ffff123224 */ /* 0x100fe400078e000a */
        /* <DEDUP_REMOVED lines=14> */
[----:B------:R-:W-:-:S03]  /*1ce0*/  ISETP.EQ.AND P5, PT, R11, RZ, PT ;  /* 0x000000ff0b00720c */ /* 0x000fc60003fa2270 */
[--C-:B------:R-:W-:Y:S01]  /*1cf0*/  @P3 IMAD.MOV.U32 R14, RZ, RZ, R12.reuse ;  /* 0x000000ffff0e3224 */ /* 0x100fe200078e000c */
[C---:B------:R-:W-:Y:S01]  /*1d00*/  ISETP.EQ.AND P3, PT, R11.reuse, -0x4, PT ;  /* 0xfffffffc0b00780c */ /* 0x040fe20003f62270 */
[----:B------:R-:W-:Y:S02]  /*1d10*/  @P4 IMAD.MOV.U32 R7, RZ, RZ, R12 ;  /* 0x000000ffff074224 */ /* 0x000fe400078e000c */
[--C-:B------:R-:W-:Y:S01]  /*1d20*/  @P4 IMAD.MOV.U32 R14, RZ, RZ, R16.reuse ;  /* 0x000000ffff0e4224 */ /* 0x100fe200078e0010 */
[----:B------:R-:W-:Y:S01]  /*1d30*/  ISETP.EQ.AND P4, PT, R11, 0x4, PT ;  /* 0x000000040b00780c */ /* 0x000fe20003f82270 */
[----:B------:R-:W-:Y:S02]  /*1d40*/  @P2 IMAD.MOV.U32 R7, RZ, RZ, R16 ;  /* 0x000000ffff072224 */ /* 0x000fe400078e0010 */
[--C-:B------:R-:W-:Y:S02]  /*1d50*/  @P2 IMAD.MOV.U32 R14, RZ, RZ, R17.reuse ;  /* 0x000000ffff0e2224 */ /* 0x100fe400078e0011 */
[----:B------:R-:W-:-:S02]  /*1d60*/  @P1 IMAD.MOV.U32 R7, RZ, RZ, R17 ;  /* 0x000000ffff071224 */ /* 0x000fc400078e0011 */
[--C-:B------:R-:W-:Y:S02]  /*1d70*/  @P1 IMAD.MOV.U32 R14, RZ, RZ, R18.reuse ;  /* 0x000000ffff0e1224 */ /* 0x100fe400078e0012 */
[----:B------:R-:W-:Y:S01]  /*1d80*/  @P0 IMAD.MOV.U32 R7, RZ, RZ, R18 ;  /* 0x000000ffff070224 */ /* 0x000fe200078e0012 */
[----:B------:R-:W-:Y:S01]  /*1d90*/  @P3 MOV R7, R19 ;  /* 0x0000001300073202 */ /* 0x000fe20000000f00 */
[----:B------:R-:W-:Y:S02]  /*1da0*/  @P0 IMAD.MOV.U32 R14, RZ, RZ, R19 ;  /* 0x000000ffff0e0224 */ /* 0x000fe400078e0013 */
[--C-:B------:R-:W-:Y:S02]  /*1db0*/  @P3 IMAD.MOV.U32 R14, RZ, RZ, R20.reuse ;  /* 0x000000ffff0e3224 */ /* 0x100fe400078e0014 */
[----:B------:R-:W-:Y:S02]  /*1dc0*/  @P5 IMAD.MOV.U32 R7, RZ, RZ, R20 ;  /* 0x000000ffff075224 */ /* 0x000fe400078e0014 */
[----:B------:R-:W-:-:S02]  /*1dd0*/  @P5 IMAD.MOV.U32 R14, RZ, RZ, R15 ;  /* 0x000000ffff0e5224 */ /* 0x000fc400078e000f */
[----:B------:R-:W-:Y:S01]  /*1de0*/  @P4 IMAD.MOV.U32 R7, RZ, RZ, R15 ;  /* 0x000000ffff074224 */ /* 0x000fe200078e000f */
[----:B------:R-:W-:Y:S06]  /*1df0*/  @!P6 BRA `(.L_x_134) ;  /* 0x00000000002ce947 */ /* 0x000fec0003800000 */
[----:B------:R-:W-:Y:S01]  /*1e00*/  @P2 IMAD.MOV.U32 R10, RZ, RZ, R12 ;  /* 0x000000ffff0a2224 */ /* 0x000fe200078e000c */
[----:B------:R-:W-:Y:S01]  /*1e10*/  LOP3.LUT R6, R6, 0x1f, RZ, 0xc0, !PT ;  /* 0x0000001f06067812 */ /* 0x000fe200078ec0ff */
[----:B------:R-:W-:Y:S02]  /*1e20*/  @P1 IMAD.MOV.U32 R10, RZ, RZ, R16 ;  /* 0x000000ffff0a1224 */ /* 0x000fe400078e0010 */
[----:B------:R-:W-:Y:S01]  /*1e30*/  @P0 IMAD.MOV.U32 R10, RZ, RZ, R17 ;  /* 0x000000ffff0a0224 */ /* 0x000fe200078e0011 */
[----:B------:R-:W-:Y:S01]  /*1e40*/  ISETP.EQ.AND P0, PT, R11, 0x8, PT ;  /* 0x000000080b00780c */ /* 0x000fe20003f02270 */
[----:B------:R-:W-:Y:S01]  /*1e50*/  @P3 IMAD.MOV.U32 R10, RZ, RZ, R18 ;  /* 0x000000ffff0a3224 */ /* 0x000fe200078e0012 */
[----:B------:R-:W-:Y:S01]  /*1e60*/  SHF.L.W.U32.HI R14, R7, R6, R14 ;  /* 0x00000006070e7219 */ /* 0x000fe20000010e0e */
[----:B------:R-:W-:Y:S02]  /*1e70*/  @P5 IMAD.MOV.U32 R10, RZ, RZ, R19 ;  /* 0x000000ffff0a5224 */ /* 0x000fe400078e0013 */
[----:B------:R-:W-:-:S08]  /*1e80*/  @P4 IMAD.MOV.U32 R10, RZ, RZ, R20 ;  /* 0x000000ffff0a4224 */ /* 0x000fd000078e0014 */
[----:B------:R-:W-:-:S05]  /*1e90*/  @P0 IMAD.MOV.U32 R10, RZ, RZ, R15 ;  /* 0x000000ffff0a0224 */ /* 0x000fca00078e000f */
[----:B------:R-:W-:-:S07]  /*1ea0*/  SHF.L.W.U32.HI R7, R10, R6, R7 ;  /* 0x000000060a077219 */ /* 0x000fce0000010e07 */
.L_x_134:
[----:B------:R-:W-:Y:S05]  /*1eb0*/  BSYNC.RECONVERGENT B1 ;  /* 0x0000000000017941 */ /* 0x000fea0003800200 */
.L_x_133:
        /* <DEDUP_REMOVED lines=12> */
[----:B------:R-:W-:Y:S02]  /*1f80*/  ISETP.GE.AND P1, PT, R14, RZ, PT ;  /* 0x000000ff0e00720c */ /* 0x000fe40003f26270 */
[----:B------:R-:W-:-:S05]  /*1f90*/  IADD3 R14, PT, PT, -R27, RZ, RZ ;  /* 0x000000ff1b0e7210 */ /* 0x000fca0007ffe1ff */
[----:B------:R-:W-:Y:S01]  /*1fa0*/  @!P0 IMAD.MOV.U32 R27, RZ, RZ, R14 ;  /* 0x000000ffff1b8224 */ /* 0x000fe200078e000e */
[----:B0-----:R-:W-:-:S10]  /*1fb0*/  DMUL R10, R6, UR4 ;  /* 0x00000004060a7c28 */ /* 0x001fd40008000000 */
[----:B------:R-:W0:Y:S02]  /*1fc0*/  F2F.F32.F64 R10, R10 ;  /* 0x0000000a000a7310 */ /* 0x000e240000301000 */
[----:B0-----:R-:W-:-:S07]  /*1fd0*/  FSEL R28, -R10, R10, !P1 ;  /* 0x0000000a0a1c7208 */ /* 0x001fce0004800100 */
.L_x_131:
[----:B------:R-:W-:Y:S05]  /*1fe0*/  BSYNC.RECONVERGENT B0 ;  /* 0x0000000000007941 */ /* 0x000fea0003800200 */
.L_x_130:
[----:B------:R-:W-:Y:S01]  /*1ff0*/  FMUL R6, R28, R28 ;  /* 0x0000001c1c067220 */ /* 0x000fe20000400000 */
[C---:B------:R-:W-:Y:S01]  /*2000*/  LOP3.LUT R10, R27.reuse, 0x1, RZ, 0xc0, !PT ;  /* 0x000000011b0a7812 */ /* 0x040fe200078ec0ff */
[----:B------:R-:W-:Y:S01]  /*2010*/  IMAD.MOV.U32 R11, RZ, RZ, 0x3d2aaabb ;  /* 0x3d2aaabbff0b7424 */ /* 0x000fe200078e00ff */
[----:B------:R-:W0:Y:S01]  /*2020*/  LDCU.64 UR4, c[0x0][0x3c8] ;  /* 0x00007900ff0477ac */ /* 0x000e220008000a00 */
[----:B------:R-:W-:Y:S01]  /*2030*/  FFMA R7, R6, R26, -0.0013887860113754868507 ;  /* 0xbab607ed06077423 */ /* 0x000fe2000000001a */
[----:B------:R-:W-:Y:S01]  /*2040*/  ISETP.NE.U32.AND P0, PT, R10, 0x1, PT ;  /* 0x000000010a00780c */ /* 0x000fe20003f05070 */
[----:B------:R-:W-:Y:S01]  /*2050*/  IMAD.MOV.U32 R10, RZ, RZ, 0x3effffff ;  /* 0x3effffffff0a7424 */ /* 0x000fe200078e00ff */
[----:B------:R-:W-:Y:S01]  /*2060*/  LOP3.LUT P1, RZ, R27, 0x2, RZ, 0xc0, !PT ;  /* 0x000000021bff7812 */ /* 0x000fe2000782c0ff */
[----:B------:R-:W-:Y:S01]  /*2070*/  BSSY.RECONVERGENT B0, `(.L_x_135) ;  /* 0x000006d000007945 */ /* 0x000fe20003800200 */
[----:B------:R-:W-:Y:S02]  /*2080*/  FSEL R7, R7, -0.00019574658654164522886, !P0 ;  /* 0xb94d415307077808 */ /* 0x000fe40004000000 */
[----:B------:R-:W-:-:S02]  /*2090*/  FSEL R11, R11, 0.0083327032625675201416, !P0 ;  /* 0x3c0885e40b0b7808 */ /* 0x000fc40004000000 */
[----:B------:R-:W-:-:S03]  /*20a0*/  FSEL R10, -R10, -0.16666662693023681641, !P0 ;  /* 0xbe2aaaa80a0a7808 */ /* 0x000fc60004000100 */
[----:B------:R-:W-:Y:S01]  /*20b0*/  FFMA R11, R6, R7, R11 ;  /* 0x00000007060b7223 */ /* 0x000fe2000000000b */
[----:B------:R-:W-:-:S03]  /*20c0*/  FSEL R7, R28, 1, P0 ;  /* 0x3f8000001c077808 */ /* 0x000fc60000000000 */
[C---:B------:R-:W-:Y:S02]  /*20d0*/  FFMA R11, R6.reuse, R11, R10 ;  /* 0x0000000b060b7223 */ /* 0x040fe4000000000a */
[----:B------:R-:W-:Y:S01]  /*20e0*/  FFMA R10, R6, R7, RZ ;  /* 0x00000007060a7223 */ /* 0x000fe200000000ff */
[----:B0-----:R-:W-:-:S03]  /*20f0*/  IADD3 R6, P0, PT, R24, UR4, RZ ;  /* 0x0000000418067c10 */ /* 0x001fc6000ff1e0ff */
[----:B------:R-:W-:Y:S01]  /*2100*/  FFMA R11, R10, R11, R7 ;  /* 0x0000000b0a0b7223 */ /* 0x000fe20000000007 */
[----:B------:R-:W-:Y:S02]  /*2110*/  IADD3.X R7, PT, PT, R23, UR5, RZ, P0, !PT ;  /* 0x0000000517077c10 */ /* 0x000fe400087fe4ff */
[----:B------:R-:W-:Y:S01]  /*2120*/  FSETP.GE.AND P0, PT, |R3|, 105615, PT ;  /* 0x47ce47800300780b */ /* 0x000fe20003f06200 */
[----:B------:R-:W-:-:S05]  /*2130*/  @P1 FADD R11, RZ, -R11 ;  /* 0x8000000bff0b1221 */ /* 0x000fca0000000000 */
[----:B------:R0:W-:Y:S07]  /*2140*/  STG.E desc[UR12][R6.64], R11 ;  /* 0x0000000b06007986 */ /* 0x0001ee000c10190c */
[----:B------:R-:W-:Y:S05]  /*2150*/  @!P0 BRA `(.L_x_136) ;  /* 0x0000000400788947 */ /* 0x000fea0003800000 */
[----:B------:R-:W-:-:S13]  /*2160*/  FSETP.NEU.AND P0, PT, |R3|, +INF , PT ;  /* 0x7f8000000300780b */ /* 0x000fda0003f0d200 */
[----:B------:R-:W-:Y:S01]  /*2170*/  @!P0 FMUL R8, RZ, R3 ;  /* 0x00000003ff088220 */ /* 0x000fe20000400000 */
[----:B------:R-:W-:Y:S01]  /*2180*/  @!P0 IMAD.MOV.U32 R13, RZ, RZ, RZ ;  /* 0x000000ffff0d8224 */ /* 0x000fe200078e00ff */
[----:B------:R-:W-:Y:S06]  /*2190*/  @!P0 BRA `(.L_x_136) ;  /* 0x0000000400688947 */ /* 0x000fec0003800000 */
[----:B------:R-:W-:Y:S01]  /*21a0*/  IMAD.SHL.U32 R8, R3, 0x100, RZ ;  /* 0x0000010003087824 */ /* 0x000fe200078e00ff */
[----:B------:R-:W1:Y:S01]  /*21b0*/  LDCU.64 UR10, c[0x4][URZ] ;  /* 0x01000000ff0a77ac */ /* 0x000e620008000a00 */
[----:B------:R-:W-:Y:S02]  /*21c0*/  IMAD.MOV.U32 R13, RZ, RZ, RZ ;  /* 0x000000ffff0d7224 */ /* 0x000fe400078e00ff */
[----:B------:R-:W-:Y:S01]  /*21d0*/  IMAD.MOV.U32 R27, RZ, RZ, RZ ;  /* 0x000000ffff1b7224 */ /* 0x000fe200078e00ff */
[----:B------:R-:W-:Y:S01]  /*21e0*/  LOP3.LUT R29, R8, 0x80000000, RZ, 0xfc, !PT ;  /* 0x80000000081d7812 */ /* 0x000fe200078efcff */
[----:B------:R-:W-:Y:S01]  /*21f0*/  UMOV UR5, URZ ;  /* 0x000000ff00057c82 */ /* 0x000fe20008000000 */
[----:B------:R-:W-:-:S05]  /*2200*/  UMOV UR4, URZ ;  /* 0x000000ff00047c82 */ /* 0x000fca0008000000 */
.L_x_137:
[----:B-1----:R-:W-:Y:S02]  /*2210*/  IMAD.U32 R10, RZ, RZ, UR10 ;  /* 0x0000000aff0a7e24 */ /* 0x002fe4000f8e00ff */
[----:B0-----:R-:W-:-:S05]  /*2220*/  IMAD.U32 R11, RZ, RZ, UR11 ;  /* 0x0000000bff0b7e24 */ /* 0x001fca000f8e00ff */
        /* <DEDUP_REMOVED lines=15> */
[--C-:B------:R-:W-:Y:S01]  /*2320*/  @P0 IMAD.MOV.U32 R12, RZ, RZ, R8.reuse ;  /* 0x000000ffff0c0224 */ /* 0x100fe200078e0008 */
        /* <DEDUP_REMOVED lines=24> */
[----:B------:R-:W-:Y:S02]  /*24b0*/  @P2 IMAD.MOV.U32 R11, RZ, RZ, R16 ;  /* 0x000000ffff0b2224 */ /* 0x000fe400078e0010 */
[--C-:B------:R-:W-:Y:S02]  /*24c0*/  @P2 IMAD.MOV.U32 R8, RZ, RZ, R17.reuse ;  /* 0x000000ffff082224 */ /* 0x100fe400078e0011 */
[----:B------:R-:W-:Y:S01]  /*24d0*/  @P1 IMAD.MOV.U32 R11, RZ, RZ, R17 ;  /* 0x000000ffff0b1224 */ /* 0x000fe200078e0011 */
[----:B------:R-:W-:Y:S01]  /*24e0*/  @P0 MOV R11, R18 ;  /* 0x00000012000b0202 */ /* 0x000fe20000000f00 */
[----:B------:R-:W-:-:S02]  /*24f0*/  @P1 IMAD.MOV.U32 R8, RZ, RZ, R18 ;  /* 0x000000ffff081224 */ /* 0x000fc400078e0012 */
[--C-:B------:R-:W-:Y:S02]  /*2500*/  @P0 IMAD.MOV.U32 R8, RZ, RZ, R19.reuse ;  /* 0x000000ffff080224 */ /* 0x100fe400078e0013 */
[----:B------:R-:W-:Y:S02]  /*2510*/  @P3 IMAD.MOV.U32 R11, RZ, RZ, R19 ;  /* 0x000000ffff0b3224 */ /* 0x000fe400078e0013 */
[--C-:B------:R-:W-:Y:S02]  /*2520*/  @P3 IMAD.MOV.U32 R8, RZ, RZ, R20.reuse ;  /* 0x000000ffff083224 */ /* 0x100fe400078e0014 */
[----:B------:R-:W-:Y:S02]  /*2530*/  @P4 IMAD.MOV.U32 R11, RZ, RZ, R20 ;  /* 0x000000ffff0b4224 */ /* 0x000fe400078e0014 */
[--C-:B------:R-:W-:Y:S02]  /*2540*/  @P4 IMAD.MOV.U32 R8, RZ, RZ, R13.reuse ;  /* 0x000000ffff084224 */ /* 0x100fe400078e000d */
[----:B------:R-:W-:Y:S01]  /*2550*/  @P5 IMAD.MOV.U32 R11, RZ, RZ, R13 ;  /* 0x000000ffff0b5224 */ /* 0x000fe200078e000d */
[----:B------:R-:W-:Y:S06]  /*2560*/  @!P6 BRA `(.L_x_139) ;  /* 0x000000000028e947 */ /* 0x000fec0003800000 */
[----:B------:R-:W-:Y:S01]  /*2570*/  @P1 IMAD.MOV.U32 R12, RZ, RZ, R16 ;  /* 0x000000ffff0c1224 */ /* 0x000fe200078e0010 */
[----:B------:R-:W-:Y:S01]  /*2580*/  LOP3.LUT R10, R10, 0x1f, RZ, 0xc0, !PT ;  /* 0x0000001f0a0a7812 */ /* 0x000fe200078ec0ff */
        /* <DEDUP_REMOVED lines=8> */
.L_x_139:
[----:B------:R-:W-:Y:S05]  /*2610*/  BSYNC.RECONVERGENT B1 ;  /* 0x0000000000017941 */ /* 0x000fea0003800200 */
.L_x_138:
[C---:B------:R-:W-:Y:S01]  /*2620*/  SHF.L.W.U32.HI R13, R11.reuse, 0x2, R8 ;  /* 0x000000020b0d7819 */ /* 0x040fe20000010e08 */
[----:B------:R-:W-:Y:S01]  /*2630*/  UMOV UR4, 0x54442d19 ;  /* 0x54442d1900047882 */ /* 0x000fe20000000000 */
[----:B------:R-:W-:Y:S01]  /*2640*/  SHF.L.U32 R11, R11, 0x2, RZ ;  /* 0x000000020b0b7819 */ /* 0x000fe200000006ff */
        /* <DEDUP_REMOVED lines=15> */
.L_x_136:
[----:B------:R-:W-:Y:S05]  /*2740*/  BSYNC.RECONVERGENT B0 ;  /* 0x0000000000007941 */ /* 0x000fea0003800200 */
.L_x_135:
[----:B------:R-:W-:Y:S01]  /*2750*/  FMUL R3, R8, R8 ;  /* 0x0000000808037220 */ /* 0x000fe20000400000 */
[----:B------:R-:W1:Y:S01]  /*2760*/  LDCU.64 UR4, c[0x0][0x3a0] ;  /* 0x00007400ff0477ac */ /* 0x000e620008000a00 */
[C---:B------:R-:W-:Y:S01]  /*2770*/  LOP3.LUT R10, R13.reuse, 0x1, RZ, 0xc0, !PT ;  /* 0x000000010d0a7812 */ /* 0x040fe200078ec0ff */
[----:B------:R-:W-:Y:S02]  /*2780*/  VIADD R13, R13, 0x1 ;  /* 0x000000010d0d7836 */ /* 0x000fe40000000000 */
[----:B------:R-:W-:Y:S01]  /*2790*/  FFMA R26, R3, R26, -0.0013887860113754868507 ;  /* 0xbab607ed031a7423 */ /* 0x000fe2000000001a */
[----:B------:R-:W-:Y:S01]  /*27a0*/  UIMAD UR10, UR8, 0xa, URZ ;  /* 0x0000000a080a78a4 */ /* 0x000fe2000f8e02ff */
[----:B------:R-:W-:Y:S01]  /*27b0*/  ISETP.NE.U32.AND P0, PT, R10, 0x1, PT ;  /* 0x000000010a00780c */ /* 0x000fe20003f05070 */
[----:B------:R-:W-:Y:S01]  /*27c0*/  IMAD R15, R5, 0xa, RZ ;  /* 0x0000000a050f7824 */ /* 0x000fe200078e02ff */
[----:B------:R-:W-:Y:S01]  /*27d0*/  LOP3.LUT P1, RZ, R13, 0x2, RZ, 0xc0, !PT ;  /* 0x000000020dff7812 */ /* 0x000fe2000782c0ff */
[----:B------:R-:W-:Y:S01]  /*27e0*/  IMAD.WIDE R12, R25, 0x4, R6 ;  /* 0x00000004190c7825 */ /* 0x000fe200078e0206 */
[----:B------:R-:W-:Y:S01]  /*27f0*/  FSEL R10, R21, 0.041666727513074874878, !P0 ;  /* 0x3d2aaabb150a7808 */ /* 0x000fe20004000000 */
[----:B------:R-:W2:Y:S01]  /*2800*/  LDCU.128 UR16, c[0x0][0x3d0] ;  /* 0x00007a00ff1077ac */ /* 0x000ea20008000c00 */
[----:B------:R-:W-:-:S02]  /*2810*/  FSEL R26, R26, -0.00019574658654164522886, P0 ;  /* 0xb94d41531a1a7808 */ /* 0x000fc40000000000 */
[----:B------:R-:W-:Y:S01]  /*2820*/  FSEL R22, -R22, -0.4999999701976776123, !P0 ;  /* 0xbeffffff16167808 */ /* 0x000fe20004000100 */
[----:B------:R-:W-:Y:S01]  /*2830*/  IMAD.MOV.U32 R27, RZ, RZ, 0x3f800000 ;  /* 0x3f800000ff1b7424 */ /* 0x000fe200078e00ff */
[----:B------:R-:W-:Y:S01]  /*2840*/  FSEL R8, R8, 1, !P0 ;  /* 0x3f80000008087808 */ /* 0x000fe20004000000 */
[C---:B------:R-:W-:Y:S01]  /*2850*/  FFMA R10, R3.reuse, R26, R10 ;  /* 0x0000001a030a7223 */ /* 0x040fe2000000000a */
[----:B------:R-:W3:Y:S03]  /*2860*/  LDCU.128 UR20, c[0x0][0x3b0] ;  /* 0x00007600ff1477ac */ /* 0x000ee60008000c00 */
[C---:B------:R-:W-:Y:S01]  /*2870*/  FFMA R22, R3.reuse, R10, R22 ;  /* 0x0000000a03167223 */ /* 0x040fe20000000016 */
[----:B-1----:R-:W-:Y:S01]  /*2880*/  UIMAD.WIDE UR4, UR10, 0x4, UR4 ;  /* 0x000000040a0478a5 */ /* 0x002fe2000f8e0204 */
[----:B------:R-:W-:-:S04]  /*2890*/  FFMA R3, R3, R8, RZ ;  /* 0x0000000803037223 */ /* 0x000fc800000000ff */
[----:B------:R-:W-:Y:S01]  /*28a0*/  FFMA R3, R3, R22, R8 ;  /* 0x0000001603037223 */ /* 0x000fe20000000008 */
[----:B------:R-:W-:Y:S02]  /*28b0*/  IMAD.U32 R10, RZ, RZ, UR4 ;  /* 0x00000004ff0a7e24 */ /* 0x000fe4000f8e00ff */
[----:B0-----:R-:W-:Y:S02]  /*28c0*/  IMAD.U32 R11, RZ, RZ, UR5 ;  /* 0x00000005ff0b7e24 */ /* 0x001fe4000f8e00ff */
[----:B------:R-:W-:Y:S01]  /*28d0*/  @P1 FADD R3, RZ, -R3 ;  /* 0x80000003ff031221 */ /* 0x000fe20000000000 */
[----:B------:R-:W0:Y:S01]  /*28e0*/  LDCU.64 UR4, c[0x0][0x3a8] ;  /* 0x00007500ff0477ac */ /* 0x000e220008000a00 */
[----:B------:R-:W-:-:S03]  /*28f0*/  IMAD.WIDE.U32 R6, R15, 0x4, R10 ;  /* 0x000000040f067825 */ /* 0x000fc600078e000a */
[----:B------:R1:W-:Y:S04]  /*2900*/  STG.E desc[UR12][R12.64], R3 ;  /* 0x000000030c007986 */ /* 0x0003e8000c10190c */
[----:B------:R-:W4:Y:S04]  /*2910*/  LDG.E R8, desc[UR12][R6.64+0x8] ;  /* 0x0000080c06087981 */ /* 0x000f28000c1e1900 */
[----:B------:R-:W5:Y:S01]  /*2920*/  LDG.E R18, desc[UR12][R6.64+0x14] ;  /* 0x0000140c06127981 */ /* 0x000f62000c1e1900 */
[----:B----4-:R-:W-:Y:S08]  /*2930*/  F2F.F64.F32 R10, R8 ;  /* 0x00000008000a7310 */ /* 0x010ff00000201800 */
[----:B-----5:R-:W4:Y:S02]  /*2940*/  F2F.F64.F32 R14, R18 ;  /* 0x00000012000e7310 */ /* 0x020f240000201800 */
[----:B----4-:R-:W-:Y:S01]  /*2950*/  DFMA R14, R14, -0.5, R10 ;  /* 0xbfe000000e0e782b */ /* 0x010fe2000000000a */
[----:B--2---:R-:W-:-:S05]  /*2960*/  IADD3 R10, P0, PT, R24, UR16, RZ ;  /* 0x00000010180a7c10 */ /* 0x004fca000ff1e0ff */
[----:B------:R-:W2:Y:S01]  /*2970*/  F2F.F32.F64 R19, R14 ;  /* 0x0000000e00137310 */ /* 0x000ea20000301000 */
[----:B------:R-:W-:-:S05]  /*2980*/  IADD3.X R11, PT, PT, R23, UR17, RZ, P0, !PT ;  /* 0x00000011170b7c10 */ /* 0x000fca00087fe4ff */
[----:B--2---:R3:W-:Y:S04]  /*2990*/  STG.E desc[UR12][R10.64], R19 ;  /* 0x000000130a007986 */ /* 0x0047e8000c10190c */
[----:B-1----:R-:W2:Y:S04]  /*29a0*/  LDG.E R3, desc[UR12][R6.64+0x8] ;  /* 0x0000080c06037981 */ /* 0x002ea8000c1e1900 */
[----:B------:R-:W4:Y:S01]  /*29b0*/  LDG.E R20, desc[UR12][R6.64+0x14] ;  /* 0x0000140c06147981 */ /* 0x000f22000c1e1900 */
[----:B------:R-:W-:Y:S01]  /*29c0*/  IMAD.WIDE R14, R25, 0x4, R10 ;  /* 0x00000004190e7825 */ /* 0x000fe200078e020a */
[----:B--2---:R-:W-:Y:S08]  /*29d0*/  F2F.F64.F32 R12, R3 ;  /* 0x00000003000c7310 */ /* 0x004ff00000201800 */
[----:B----4-:R-:W1:Y:S02]  /*29e0*/  F2F.F64.F32 R16, R20 ;  /* 0x0000001400107310 */ /* 0x010e640000201800 */
[----:B-1----:R-:W-:Y:S01]  /*29f0*/  DFMA R12, R16, 0.5, R12 ;  /* 0x3fe00000100c782b */ /* 0x002fe2000000000c */
[----:B0-----:R-:W-:-:S04]  /*2a00*/  IADD3 R16, P0, PT, R0, UR4, RZ ;  /* 0x0000000400107c10 */ /* 0x001fc8000ff1e0ff */
[----:B------:R-:W-:Y:S01]  /*2a10*/  IADD3.X R17, PT, PT, R9, UR5, RZ, P0, !PT ;  /* 0x0000000509117c10 */ /* 0x000fe200087fe4ff */
[----:B------:R-:W0:Y:S04]  /*2a20*/  LDCU.64 UR4, c[0x0][0x3e0] ;  /* 0x00007c00ff0477ac */ /* 0x000e280008000a00 */
[----:B------:R-:W1:Y:S02]  /*2a30*/  F2F.F32.F64 R13, R12 ;  /* 0x0000000c000d7310 */ /* 0x000e640000301000 */
[----:B-1----:R-:W-:Y:S04]  /*2a40*/  STG.E desc[UR12][R14.64], R13 ;  /* 0x0000000d0e007986 */ /* 0x002fe8000c10190c */
[----:B------:R1:W-:Y:S04]  /*2a50*/  STG.E desc[UR12][R16.64], R27 ;  /* 0x0000001b10007986 */ /* 0x0003e8000c10190c */
[----:B------:R-:W2:Y:S01]  /*2a60*/  LDG.E R3, desc[UR12][R6.64] ;  /* 0x0000000c06037981 */ /* 0x000ea2000c1e1900 */
[----:B---3--:R-:W-:-:S04]  /*2a70*/  IADD3 R10, P0, PT, R24, UR20, RZ ;  /* 0x00000014180a7c10 */ /* 0x008fc8000ff1e0ff */
[----:B------:R-:W-:Y:S01]  /*2a80*/  IADD3.X R11, PT, PT, R23, UR21, RZ, P0, !PT ;  /* 0x00000015170b7c10 */ /* 0x000fe200087fe4ff */
[----:B--2---:R-:W-:-:S05]  /*2a90*/  FADD R19, R2, -R3 ;  /* 0x8000000302137221 */ /* 0x004fca0000000000 */
[----:B------:R-:W-:Y:S04]  /*2aa0*/  STG.E desc[UR12][R10.64], R19 ;  /* 0x000000130a007986 */ /* 0x000fe8000c10190c */
[----:B------:R-:W2:Y:S01]  /*2ab0*/  LDG.E R21, desc[UR12][R6.64+0x4] ;  /* 0x0000040c06157981 */ /* 0x000ea2000c1e1900 */
[----:B------:R-:W-:Y:S01]  /*2ac0*/  IMAD.WIDE R2, R25, 0x4, R10 ;  /* 0x0000000419027825 */ /* 0x000fe200078e020a */
[----:B------:R-:W-:-:S03]  /*2ad0*/  IADD3 R12, P0, PT, R24, UR22, RZ ;  /* 0x00000016180c7c10 */ /* 0x000fc6000ff1e0ff */
[----:B--2---:R-:W-:-:S05]  /*2ae0*/  FADD R21, R4, -R21 ;  /* 0x8000001504157221 */ /* 0x004fca0000000000 */
[----:B------:R2:W-:Y:S04]  /*2af0*/  STG.E desc[UR12][R2.64], R21 ;  /* 0x0000001502007986 */ /* 0x0005e8000c10190c */
[----:B-1----:R-:W3:Y:S01]  /*2b00*/  LDG.E R17, desc[UR12][R6.64+0x1c] ;  /* 0x00001c0c06117981 */ /* 0x002ee2000c1e1900 */
[----:B------:R-:W-:-:S05]  /*2b10*/  IADD3.X R13, PT, PT, R23, UR23, RZ, P0, !PT ;  /* 0x00000017170d7c10 */ /* 0x000fca00087fe4ff */
[----:B---3--:R-:W-:Y:S04]  /*2b20*/  STG.E desc[UR12][R12.64], R17 ;  /* 0x000000110c007986 */ /* 0x008fe8000c10190c */
[----:B------:R-:W3:Y:S01]  /*2b30*/  LDG.E R23, desc[UR12][R6.64+0x20] ;  /* 0x0000200c06177981 */ /* 0x000ee2000c1e1900 */
[----:B------:R-:W-:Y:S01]  /*2b40*/  IMAD.WIDE R14, R25, 0x4, R12 ;  /* 0x00000004190e7825 */ /* 0x000fe200078e020c */
[----:B------:R-:W-:-:S03]  /*2b50*/  IADD3 R5, P1, PT, R5, UR8, RZ ;  /* 0x0000000805057c10 */ /* 0x000fc6000ff3e0ff */
[----:B--2---:R-:W-:Y:S01]  /*2b60*/  IMAD.U32 R3, RZ, RZ, UR8 ;  /* 0x00000008ff037e24 */ /* 0x004fe2000f8e00ff */
[----:B------:R-:W-:Y:S01]  /*2b70*/  IADD3 R2, P0, PT, R0, UR18, RZ ;  /* 0x0000001200027c10 */ /* 0x000fe2000ff1e0ff */
[----:B---3--:R-:W-:Y:S04]  /*2b80*/  STG.E desc[UR12][R14.64], R23 ;  /* 0x000000170e007986 */ /* 0x008fe8000c10190c */
[----:B------:R-:W2:Y:S01]  /*2b90*/  LDG.E R11, desc[UR12][R6.64+0x24] ;  /* 0x0000240c060b7981 */ /* 0x000ea2000c1e1900 */
[----:B------:R-:W-:Y:S02]  /*2ba0*/  LEA.HI.X.SX32 R0, R3, RZ, 0x1, P1 ;  /* 0x000000ff03007211 */ /* 0x000fe400008f0eff */
[----:B0-----:R-:W-:Y:S02]  /*2bb0*/  LEA R4, P1, R5, UR4, 0x2 ;  /* 0x0000000405047c11 */ /* 0x001fe4000f8210ff */
[----:B------:R-:W-:Y:S01]  /*2bc0*/  IADD3.X R3, PT, PT, R9, UR19, RZ, P0, !PT ;  /* 0x0000001309037c10 */ /* 0x000fe200087fe4ff */
[----:B------:R-:W-:Y:S01]  /*2bd0*/  IMAD.MOV.U32 R9, RZ, RZ, 0x1 ;  /* 0x00000001ff097424 */ /* 0x000fe200078e00ff */
[----:B------:R-:W-:-:S03]  /*2be0*/  LEA.HI.X R5, R5, UR5, R0, 0x2, P1 ;  /* 0x0000000505057c11 */ /* 0x000fc600088f1400 */
[----:B--2---:R-:W-:Y:S04]  /*2bf0*/  STG.E desc[UR12][R2.64], R11 ;  /* 0x0000000b02007986 */ /* 0x004fe8000c10190c */
[----:B------:R-:W-:Y:S01]  /*2c00*/  REDG.E.ADD.STRONG.GPU desc[UR12][R4.64], R9 ;  /* 0x000000090400798e */ /* 0x000fe2000c12e10c */
[----:B------:R-:W-:Y:S05]  /*2c10*/  EXIT ;  /* 0x000000000000794d */ /* 0x000fea0003800000 */
        .weak           $__internal_6_$__cuda_sm3x_div_rn_noftz_f32_slowpath
        .type           $__internal_6_$__cuda_sm3x_div_rn_noftz_f32_slowpath,@function
        .size           $__internal_6_$__cuda_sm3x_div_rn_noftz_f32_slowpath,(.L_x_172 - $__internal_6_$__cuda_sm3x_div_rn_noftz_f32_slowpath)
$__internal_6_$__cuda_sm3x_div_rn_noftz_f32_slowpath:
[----:B------:R-:W-:Y:S02]  /*2c20*/  SHF.R.U32.HI R10, RZ, 0x17, R5 ;  /* 0x00000017ff0a7819 */ /* 0x000fe40000011605 */
        /* <DEDUP_REMOVED lines=32> */
.L_x_140:
[----:B------:R-:W-:-:S05]  /*2e30*/  LEA R10, R14, 0xc0800000, 0x17 ;  /* 0xc08000000e0a7811 */ /* 0x000fca00078eb8ff */
        /* <DEDUP_REMOVED lines=49> */
.L_x_146:
[----:B------:R-:W-:-:S04]  /*3150*/  LOP3.LUT R2, R2, 0x80000000, RZ, 0xc0, !PT ;  /* 0x8000000002027812 */ /* 0x000fc800078ec0ff */
[----:B------:R-:W-:Y:S01]  /*3160*/  LOP3.LUT R2, R2, 0x7f800000, RZ, 0xfc, !PT ;  /* 0x7f80000002027812 */ /* 0x000fe200078efcff */
[----:B------:R-:W-:Y:S06]  /*3170*/  BRA `(.L_x_147) ;  /* 0x0000000000287947 */ /* 0x000fec0003800000 */
.L_x_145:
[----:B------:R-:W-:Y:S01]  /*3180*/  IMAD R2, R10, 0x800000, R2 ;  /* 0x008000000a027824 */ /* 0x000fe200078e0202 */
[----:B------:R-:W-:Y:S06]  /*3190*/  BRA `(.L_x_147) ;  /* 0x0000000000207947 */ /* 0x000fec0003800000 */
.L_x_144:
[----:B------:R-:W-:-:S04]  /*31a0*/  LOP3.LUT R2, R5, 0x80000000, R2, 0x48, !PT ;  /* 0x8000000005027812 */ /* 0x000fc800078e4802 */
[----:B------:R-:W-:Y:S01]  /*31b0*/  LOP3.LUT R2, R2, 0x7f800000, RZ, 0xfc, !PT ;  /* 0x7f80000002027812 */ /* 0x000fe200078efcff */
[----:B------:R-:W-:Y:S06]  /*31c0*/  BRA `(.L_x_147) ;  /* 0x0000000000147947 */ /* 0x000fec0003800000 */
.L_x_143:
[----:B------:R-:W-:Y:S01]  /*31d0*/  LOP3.LUT R2, R5, 0x80000000, R2, 0x48, !PT ;  /* 0x8000000005027812 */ /* 0x000fe200078e4802 */
[----:B------:R-:W-:Y:S06]  /*31e0*/  BRA `(.L_x_147) ;  /* 0x00000000000c7947 */ /* 0x000fec0003800000 */
.L_x_142:
[----:B------:R-:W0:Y:S01]  /*31f0*/  MUFU.RSQ R2, -QNAN ;  /* 0xffc0000000027908 */ /* 0x000e220000001400 */
[----:B------:R-:W-:Y:S05]  /*3200*/  BRA `(.L_x_147) ;  /* 0x0000000000047947 */ /* 0x000fea0003800000 */
.L_x_141:
[----:B------:R-:W-:-:S07]  /*3210*/  FADD.FTZ R2, R2, R5 ;  /* 0x0000000502027221 */ /* 0x000fce0000010000 */
.L_x_147:
[----:B------:R-:W-:-:S04]  /*3220*/  IMAD.MOV.U32 R9, RZ, RZ, 0x0 ;  /* 0x00000000ff097424 */ /* 0x000fc800078e00ff */
[----:B0-----:R-:W-:Y:S05]  /*3230*/  RET.REL.NODEC R8 `(_Z41build_pixel_offset_velocity_target_kerneliiiiifPKfS0_PfS1_S1_S1_S1_S1_S1_PiS2_) ;  /* 0xffffffcc08707950 */ /* 0x001fea0003c3ffff */
.L_x_148:
        /* <DEDUP_REMOVED lines=12> */
.L_x_172:


//--------------------- .text._Z22points_in_boxes_kerneliiiPKfS0_Pi --------------------------
	.section	.text._Z22points_in_boxes_kerneliiiPKfS0_Pi,"ax",@progbits
	.align	128
        .global         _Z22points_in_boxes_kerneliiiPKfS0_Pi
        .type           _Z22points_in_boxes_kerneliiiPKfS0_Pi,@function
        .size           _Z22points_in_boxes_kerneliiiPKfS0_Pi,(.L_x_180 - _Z22points_in_boxes_kerneliiiPKfS0_Pi)
        .other          _Z22points_in_boxes_kerneliiiPKfS0_Pi,@"STO_CUDA_ENTRY STV_DEFAULT"
_Z22points_in_boxes_kerneliiiPKfS0_Pi:
.text._Z22points_in_boxes_kerneliiiPKfS0_Pi:
        /* <DEDUP_REMOVED lines=11> */
[----:B------:R-:W0:Y:S01]  /*00b0*/  LDC R11, c[0x0][0x384] ;  /* 0x0000e100ff0b7b82 */ /* 0x000e220000000800 */
[----:B------:R-:W-:Y:S01]  /*00c0*/  IMAD R7, R7, UR4, R0 ;  /* 0x0000000407077c24 */ /* 0x000fe2000f8e0200 */
[C---:B0-----:R-:W-:Y:S01]  /*00d0*/  ISETP.GE.AND P0, PT, R11.reuse, 0x1, PT ;  /* 0x000000010b00780c */ /* 0x041fe20003f06270 */
[----:B------:R-:W-:-:S12]  /*00e0*/  IMAD R11, R11, UR4, RZ ;  /* 0x000000040b0b7c24 */ /* 0x000fd8000f8e02ff */
[----:B------:R-:W-:Y:S05]  /*00f0*/  @!P0 EXIT ;  /* 0x000000000000894d */ /* 0x000fea0003800000 */
[----:B------:R-:W0:Y:S01]  /*0100*/  LDC.64 R4, c[0x0][0x398] ;  /* 0x0000e600ff047b82 */ /* 0x000e220000000a00 */
[----:B------:R-:W1:Y:S01]  /*0110*/  LDCU.64 UR4, c[0x0][0x358] ;  /* 0x00006b00ff0477ac */ /* 0x000e620008000a00 */
[----:B------:R-:W-:-:S04]  /*0120*/  IMAD R3, R7, 0x3, RZ ;  /* 0x0000000307037824 */ /* 0x000fc800078e02ff */
[----:B0-----:R-:W-:Y:S02]  /*0130*/  IMAD.WIDE R4, R3, 0x4, R4 ;  /* 0x0000000403047825 */ /* 0x001fe400078e0204 */
[----:B------:R-:W0:Y:S03]  /*0140*/  LDC.64 R2, c[0x0][0x3a0] ;  /* 0x0000e800ff027b82 */ /* 0x000e260000000a00 */
[----:B-1----:R1:W5:Y:S01]  /*0150*/  LDG.E R10, desc[UR4][R4.64+0x8] ;  /* 0x00000804040a7981 */ /* 0x002362000c1e1900 */
[----:B------:R-:W-:Y:S02]  /*0160*/  IMAD R11, R11, 0x7, RZ ;  /* 0x000000070b0b7824 */ /* 0x000fe400078e02ff */
[----:B------:R-:W-:Y:S02]  /*0170*/  IMAD.MOV.U32 R13, RZ, RZ, RZ ;  /* 0x000000ffff0d7224 */ /* 0x000fe400078e00ff */
[----:B01----:R-:W-:-:S07]  /*0180*/  IMAD.WIDE R2, R7, 0x4, R2 ;  /* 0x0000000407027825 */ /* 0x003fce00078e0202 */
.L_x_164:
[----:B------:R-:W0:Y:S01]  /*0190*/  LDCU.64 UR6, c[0x0][0x390] ;  /* 0x00007200ff0677ac */ /* 0x000e220008000a00 */
[----:B------:R-:W-:-:S05]  /*01a0*/  IMAD R0, R13, 0x7, RZ ;  /* 0x000000070d007824 */ /* 0x000fca00078e02ff */
[----:B------:R-:W-:-:S04]  /*01b0*/  IADD3 R0, P0, PT, R0, R11, RZ ;  /* 0x0000000b00007210 */ /* 0x000fc80007f1e0ff */
[----:B------:R-:W-:Y:S02]  /*01c0*/  LEA.HI.X.SX32 R7, R11, RZ, 0x1, P0 ;  /* 0x000000ff0b077211 */ /* 0x000fe400000f0eff */
[----:B0-----:R-:W-:-:S04]  /*01d0*/  LEA R6, P0, R0, UR6, 0x2 ;  /* 0x0000000600067c11 */ /* 0x001fc8000f8010ff */
[----:B------:R-:W-:-:S05]  /*01e0*/  LEA.HI.X R7, R0, UR7, R7, 0x2, P0 ;  /* 0x0000000700077c11 */ /* 0x000fca00080f1407 */
[----:B------:R-:W2:Y:S04]  /*01f0*/  LDG.E R0, desc[UR4][R6.64+0x14] ;  /* 0x0000140406007981 */ /* 0x000ea8000c1e1900 */
[----:B------:R-:W3:Y:S01]  /*0200*/  LDG.E R9, desc[UR4][R6.64+0x8] ;  /* 0x0000080406097981 */ /* 0x000ee2000c1e1900 */
[----:B------:R-:W-:Y:S01]  /*0210*/  BSSY.RECONVERGENT B0, `(.L_x_149) ;  /* 0x0000110000007945 */ /* 0x000fe20003800200 */
[----:B--2---:R-:W0:Y:S01]  /*0220*/  F2F.F64.F32 R14, R0 ;  /* 0x00000000000e7310 */ /* 0x004e220000201800 */
[----:B---3-5:R-:W-:-:S07]  /*0230*/  FADD R9, R10, -R9 ;  /* 0x800000090a097221 */ /* 0x028fce0000000000 */
[----:B------:R-:W1:Y:S01]  /*0240*/  F2F.F64.F32 R8, |R9| ;  /* 0x4000000900087310 */ /* 0x000e620000201800 */
[----:B0-----:R-:W-:-:S08]  /*0250*/  DMUL R14, R14, 0.5 ;  /* 0x3fe000000e0e7828 */ /* 0x001fd00000000000 */
[----:B-1----:R-:W-:-:S14]  /*0260*/  DSETP.GEU.AND P0, PT, R14, R8, PT ;  /* 0x000000080e00722a */ /* 0x002fdc0003f0e000 */
[----:B------:R-:W-:Y:S05]  /*0270*/  @!P0 BRA `(.L_x_150) ;  /* 0x0000001000248947 */ /* 0x000fea0003800000 */
[----:B------:R-:W2:Y:S04]  /*0280*/  LDG.E R28, desc[UR4][R6.64+0x18] ;  /* 0x00001804061c7981 */ /* 0x000ea8000c1e1900 */
[----:B------:R-:W3:Y:S04]  /*0290*/  LDG.E R15, desc[UR4][R6.64+0x4] ;  /* 0x00000404060f7981 */ /* 0x000ee8000c1e1900 */
[----:B------:R-:W4:Y:S04]  /*02a0*/  LDG.E R16, desc[UR4][R6.64] ;  /* 0x0000000406107981 */ /* 0x000f28000c1e1900 */
[----:B------:R-:W3:Y:S04]  /*02b0*/  LDG.E R8, desc[UR4][R4.64+0x4] ;  /* 0x0000040404087981 */ /* 0x000ee8000c1e1900 */
[----:B------:R-:W4:Y:S01]  /*02c0*/  LDG.E R9, desc[UR4][R4.64] ;  /* 0x0000000404097981 */ /* 0x000f22000c1e1900 */
[----:B------:R-:W-:Y:S03]  /*02d0*/  BSSY.RECONVERGENT B1, `(.L_x_151) ;  /* 0x0000071000017945 */ /* 0x000fe60003800200 */
[----:B------:R-:W5:Y:S04]  /*02e0*/  LDG.E R12, desc[UR4][R6.64+0x10] ;  /* 0x00001004060c7981 */ /* 0x000f68000c1e1900 */
[----:B------:R0:W5:Y:S01]  /*02f0*/  LDG.E R14, desc[UR4][R6.64+0xc] ;  /* 0x00000c04060e7981 */ /* 0x000162000c1e1900 */
[C---:B--2---:R-:W-:Y:S01]  /*0300*/  FMUL R0, R28.reuse, -0.63661974668502807617 ;  /* 0xbf22f9831c007820 */ /* 0x044fe20000400000 */
[----:B------:R-:W-:-:S05]  /*0310*/  FSETP.GE.AND P0, PT, |R28|, 105615, PT ;  /* 0x47ce47801c00780b */ /* 0x000fca0003f06200 */
[----:B------:R-:W1:Y:S01]  /*0320*/  F2I.NTZ R0, R0 ;  /* 0x0000000000007305 */ /* 0x000e620000203100 */
[----:B---3--:R-:W-:Y:S01]  /*0330*/  FADD R15, -R15, R8 ;  /* 0x000000080f0f7221 */ /* 0x008fe20000000100 */
[----:B----4-:R-:W-:Y:S01]  /*0340*/  FADD R16, -R16, R9 ;  /* 0x0000000910107221 */ /* 0x010fe20000000100 */
[----:B-1----:R-:W-:Y:S01]  /*0350*/  I2FP.F32.S32 R19, R0 ;  /* 0x0000000000137245 */ /* 0x002fe20000201400 */
[----:B------:R-:W-:-:S04]  /*0360*/  IMAD.MOV.U32 R29, RZ, RZ, R0 ;  /* 0x000000ffff1d7224 */ /* 0x000fc800078e0000 */
[----:B------:R-:W-:-:S04]  /*0370*/  FFMA R18, R19, -1.5707962512969970703, -R28 ;  /* 0xbfc90fda13127823 */ /* 0x000fc8000000081c */
[----:B------:R-:W-:-:S04]  /*0380*/  FFMA R18, R19, -7.5497894158615963534e-08, R18 ;  /* 0xb3a2216813127823 */ /* 0x000fc80000000012 */
[----:B------:R-:W-:Y:S01]  /*0390*/  FFMA R30, R19, -5.3903029534742383927e-15, R18 ;  /* 0xa7c234c5131e7823 */ /* 0x000fe20000000012 */
[----:B------:R-:W-:-:S03]  /*03a0*/  FADD R18, -R28, -RZ ;  /* 0x800000ff1c127221 */ /* 0x000fc60000000100 */
[----:B0-----:R-:W-:Y:S01]  /*03b0*/  IMAD.MOV.U32 R6, RZ, RZ, R30 ;  /* 0x000000ffff067224 */ /* 0x001fe200078e001e */
[----:B------:R-:W-:Y:S06]  /*03c0*/  @!P0 BRA `(.L_x_152) ;  /* 0x0000000400848947 */ /* 0x000fec0003800000 */
[----:B------:R-:W-:-:S13]  /*03d0*/  FSETP.NEU.AND P0, PT, |R28|, +INF , PT ;  /* 0x7f8000001c00780b */ /* 0x000fda0003f0d200 */
[----:B------:R-:W-:Y:S01]  /*03e0*/  @!P0 FMUL R6, RZ, -R28 ;  /* 0x8000001cff068220 */ /* 0x000fe20000400000 */
[----:B------:R-:W-:Y:S01]  /*03f0*/  @!P0 IMAD.MOV.U32 R0, RZ, RZ, RZ ;  /* 0x000000ffff008224 */ /* 0x000fe200078e00ff */
[----:B------:R-:W-:Y:S06]  /*0400*/  @!P0 BRA `(.L_x_152) ;  /* 0x0000000400748947 */ /* 0x000fec0003800000 */
[----:B------:R-:W0:Y:S01]  /*0410*/  LDCU.64 UR6, c[0x4][URZ] ;  /* 0x01000000ff0677ac */ /* 0x000e220008000a00 */
[----:B------:R-:W-:Y:S01]  /*0420*/  IMAD.SHL.U32 R6, R18, 0x100, RZ ;  /* 0x0000010012067824 */ /* 0x000fe200078e00ff */
[----:B------:R-:W-:Y:S01]  /*0430*/  BSSY.RECONVERGENT B2, `(.L_x_153) ;  /* 0x000001e000027945 */ /* 0x000fe20003800200 */
[----:B------:R-:W-:Y:S01]  /*0440*/  IMAD.MOV.U32 R19, RZ, RZ, RZ ;  /* 0x000000ffff137224 */ /* 0x000fe200078e00ff */
[----:B------:R-:W-:Y:S01]  /*0450*/  CS2R R26, SRZ ;  /* 0x00000000001a7805 */ /* 0x000fe2000001ff00 */
[----:B------:R-:W-:Y:S01]  /*0460*/  IMAD.MOV.U32 R0, RZ, RZ, RZ ;  /* 0x000000ffff007224 */ /* 0x000fe200078e00ff */
[----:B------:R-:W-:Y:S02]  /*0470*/  LOP3.LUT R31, R6, 0x80000000, RZ, 0xfc, !PT ;  /* 0x80000000061f7812 */ /* 0x000fe400078efcff */
[----:B0-----:R-:W-:Y:S01]  /*0480*/  MOV R20, UR6 ;  /* 0x0000000600147c02 */ /* 0x001fe20008000f00 */
[----:B------:R-:W-:-:S07]  /*0490*/  IMAD.U32 R7, RZ, RZ, UR7 ;  /* 0x00000007ff077e24 */ /* 0x000fce000f8e00ff */
.L_x_154:
[----:B------:R-:W-:-:S05]  /*04a0*/  IMAD.MOV.U32 R6, RZ, RZ, R20 ;  /* 0x000000ffff067224 */ /* 0x000fca00078e0014 */
[----:B------:R-:W2:Y:S01]  /*04b0*/  LDG.E.CONSTANT R8, desc[UR4][R6.64] ;  /* 0x0000000406087981 */ /* 0x000ea2000c1e9900 */
[----:B------:R-:W-:Y:S02]  /*04c0*/  ISETP.EQ.AND P6, PT, R26, RZ, PT ;  /* 0x000000ff1a00720c */ /* 0x000fe40003fc2270 */
[----:B------:R-:W-:Y:S02]  /*04d0*/  IADD3 R0, PT, PT, R0, 0x1, RZ ;  /* 0x0000000100007810 */ /* 0x000fe40007ffe0ff */
[C---:B------:R-:W-:Y:S02]  /*04e0*/  ISETP.EQ.AND P5, PT, R26.reuse, 0x4, PT ;  /* 0x000000041a00780c */ /* 0x040fe40003fa2270 */
[C---:B------:R-:W-:Y:S02]  /*04f0*/  ISETP.EQ.AND P4, PT, R26.reuse, 0x8, PT ;  /* 0x000000081a00780c */ /* 0x040fe40003f82270 */
[C---:B------:R-:W-:Y:S02]  /*0500*/  ISETP.EQ.AND P3, PT, R26.reuse, 0xc, PT ;  /* 0x0000000c1a00780c */ /* 0x040fe40003f62270 */
[----:B------:R-:W-:-:S02]  /*0510*/  ISETP.EQ.AND P2, PT, R26, 0x10, PT ;  /* 0x000000101a00780c */ /* 0x000fc40003f42270 */
[C---:B------:R-:W-:Y:S01]  /*0520*/  ISETP.EQ.AND P1, PT, R26.reuse, 0x14, PT ;  /* 0x000000141a00780c */ /* 0x040fe20003f22270 */
[----:B------:R-:W-:Y:S02]  /*0530*/  VIADD R26, R26, 0x4 ;  /* 0x000000041a1a7836 */ /* 0x000fe40000000000 */
[----:B--2---:R-:W-:-:S03]  /*0540*/  IMAD.WIDE.U32 R8, R8, R31, RZ ;  /* 0x0000001f08087225 */ /* 0x004fc600078e00ff */
[----:B------:R-:W-:-:S04]  /*0550*/  IADD3 R8, P0, PT, R8, R19, RZ ;  /* 0x0000001308087210 */ /* 0x000fc80007f1e0ff */
[----:B------:R-:W-:Y:S01]  /*0560*/  @P3 MOV R24, R8 ;  /* 0x0000000800183202 */ /* 0x000fe20000000f00 */
[--C-:B------:R-:W-:Y:S01]  /*0570*/  @P6 IMAD.MOV.U32 R17, RZ, RZ, R8.reuse ;  /* 0x000000ffff116224 */ /* 0x100fe200078e0008 */
[----:B------:R-:W-:Y:S01]  /*0580*/  ISETP.NE.AND P6, PT, R0, 0x6, PT ;  /* 0x000000060000780c */ /* 0x000fe20003fc5270 */
[----:B------:R-:W-:Y:S01]  /*0590*/  IMAD.X R19, R9, 0x1, R27, P0 ;  /* 0x0000000109137824 */ /* 0x000fe200000e061b */
[----:B------:R-:W-:Y:S01]  /*05a0*/  IADD3 R20, P0, PT, R20, 0x4, RZ ;  /* 0x0000000414147810 */ /* 0x000fe20007f1e0ff */
[--C-:B------:R-:W-:Y:S02]  /*05b0*/  @P5 IMAD.MOV.U32 R22, RZ, RZ, R8.reuse ;  /* 0x000000ffff165224 */ /* 0x100fe400078e0008 */
[--C-:B------:R-:W-:Y:S02]  /*05c0*/  @P4 IMAD.MOV.U32 R23, RZ, RZ, R8.reuse ;  /* 0x000000ffff174224 */ /* 0x100fe400078e0008 */
[--C-:B------:R-:W-:Y:S02]  /*05d0*/  @P2 IMAD.MOV.U32 R25, RZ, RZ, R8.reuse ;  /* 0x000000ffff192224 */ /* 0x100fe400078e0008 */
[----:B------:R-:W-:-:S02]  /*05e0*/  @P1 IMAD.MOV.U32 R21, RZ, RZ, R8 ;  /* 0x000000ffff151224 */ /* 0x000fc400078e0008 */
[----:B------:R-:W-:Y:S02]  /*05f0*/  IMAD.X R7, RZ, RZ, R7, P0 ;  /* 0x000000ffff077224 */ /* 0x000fe400000e0607 */
[----:B------:R-:W-:Y:S05]  /*0600*/  @P6 BRA `(.L_x_154) ;  /* 0xfffffffc00a46947 */ /* 0x000fea000383ffff */
[----:B------:R-:W-:Y:S05]  /*0610*/  BSYNC.RECONVERGENT B2 ;  /* 0x0000000000027941 */ /* 0x000fea0003800200 */
.L_x_153:
[----:B------:R-:W-:Y:S01]  /*0620*/  SHF.R.U32.HI R6, RZ, 0x17, R18 ;  /* 0x00000017ff067819 */ /* 0x000fe20000011612 */
[----:B------:R-:W-:Y:S03]  /*0630*/  BSSY.RECONVERGENT B2, `(.L_x_155) ;  /* 0x0000028000027945 */ /* 0x000fe60003800200 */
[C---:B------:R-:W-:Y:S02]  /*0640*/  LOP3.LUT R0, R6.reuse, 0xe0, RZ, 0xc0, !PT ;  /* 0x000000e006007812 */ /* 0x040fe400078ec0ff */
[----:B------:R-:W-:Y:S02]  /*0650*/  LOP3.LUT P6, RZ, R6, 0x1f, RZ, 0xc0, !PT ;  /* 0x0000001f06ff7812 */ /* 0x000fe400078cc0ff */
[----:B------:R-:W-:-:S04]  /*0660*/  IADD3 R0, PT, PT, R0, -0x80, RZ ;  /* 0xffffff8000007810 */ /* 0x000fc80007ffe0ff */
        /* <DEDUP_REMOVED lines=11> */
[----:B------:R-:W-:Y:S01]  /*0720*/  @P4 IMAD.MOV.U32 R0, RZ, RZ, R22 ;  /* 0x000000ffff004224 */ /* 0x000fe200078e0016 */
[----:B------:R-:W-:Y:S01]  /*0730*/  ISETP.EQ.AND P4, PT, R9, 0x4, PT ;  /* 0x000000040900780c */ /* 0x000fe20003f82270 */
[--C-:B------:R-:W-:Y:S01]  /*0740*/  @P2 IMAD.MOV.U32 R0, RZ, RZ, R23.reuse ;  /* 0x000000ffff002224 */ /* 0x100fe200078e0017 */
[----:B------:R-:W-:Y:S01]  /*0750*/  @P2 MOV R7, R22 ;  /* 0x0000001600072202 */ /* 0x000fe20000000f00 */
[----:B------:R-:W-:Y:S02]  /*0760*/  @P1 IMAD.MOV.U32 R7, RZ, RZ, R23 ;  /* 0x000000ffff071224 */ /* 0x000fe400078e0017 */
[--C-:B------:R-:W-:Y:S01]  /*0770*/  @P1 IMAD.MOV.U32 R0, RZ, RZ, R24.reuse ;  /* 0x000000ffff001224 */ /* 0x100fe200078e0018 */
[----:B------:R-:W-:Y:S01]  /*0780*/  @P0 MOV R0, R25 ;  /* 0x0000001900000202 */ /* 0x000fe20000000f00 */
[----:B------:R-:W-:-:S02]  /*0790*/  @P0 IMAD.MOV.U32 R7, RZ, RZ, R24 ;  /* 0x000000ffff070224 */ /* 0x000fc400078e0018 */
[----:B------:R-:W-:Y:S02]  /*07a0*/  @P3 IMAD.MOV.U32 R7, RZ, RZ, R25 ;  /* 0x000000ffff073224 */ /* 0x000fe400078e0019 */
[--C-:B------:R-:W-:Y:S02]  /*07b0*/  @P3 IMAD.MOV.U32 R0, RZ, RZ, R21.reuse ;  /* 0x000000ffff003224 */ /* 0x100fe400078e0015 */
[----:B------:R-:W-:Y:S01]  /*07c0*/  @P5 IMAD.MOV.U32 R7, RZ, RZ, R21 ;  /* 0x000000ffff075224 */ /* 0x000fe200078e0015 */
[----:B------:R-:W-:Y:S01]  /*07d0*/  @P4 MOV R7, R19 ;  /* 0x0000001300074202 */ /* 0x000fe20000000f00 */
        /* <DEDUP_REMOVED lines=8> */
[----:B------:R-:W-:Y:S01]  /*0860*/  @P5 MOV R8, R25 ;  /* 0x0000001900085202 */ /* 0x000fe20000000f00 */
[----:B------:R-:W-:Y:S01]  /*0870*/  @P4 IMAD.MOV.U32 R8, RZ, RZ, R21 ;  /* 0x000000ffff084224 */ /* 0x000fe200078e0015 */
[----:B------:R-:W-:-:S09]  /*0880*/  SHF.L.W.U32.HI R0, R7, R6, R0 ;  /* 0x0000000607007219 */ /* 0x000fd20000010e00 */
[----:B------:R-:W-:-:S05]  /*0890*/  @P0 IMAD.MOV.U32 R8, RZ, RZ, R19 ;  /* 0x000000ffff080224 */ /* 0x000fca00078e0013 */
[----:B------:R-:W-:-:S07]  /*08a0*/  SHF.L.W.U32.HI R7, R8, R6, R7 ;  /* 0x0000000608077219 */ /* 0x000fce0000010e07 */
.L_x_156:
[----:B------:R-:W-:Y:S05]  /*08b0*/  BSYNC.RECONVERGENT B2 ;  /* 0x0000000000027941 */ /* 0x000fea0003800200 */
.L_x_155:
[C-C-:B------:R-:W-:Y:S01]  /*08c0*/  SHF.L.W.U32.HI R19, R7.reuse, 0x2, R0.reuse ;  /* 0x0000000207137819 */ /* 0x140fe20000010e00 */
[----:B------:R-:W-:Y:S01]  /*08d0*/  IMAD.SHL.U32 R7, R7, 0x4, RZ ;  /* 0x0000000407077824 */ /* 0x000fe200078e00ff */
[----:B------:R-:W-:Y:S01]  /*08e0*/  UMOV UR6, 0x54442d19 ;  /* 0x54442d1900067882 */ /* 0x000fe20000000000 */
[----:B------:R-:W-:Y:S01]  /*08f0*/  UMOV UR7, 0x3bf921fb ;  /* 0x3bf921fb00077882 */ /* 0x000fe20000000000 */
[----:B------:R-:W-:Y:S02]  /*0900*/  SHF.R.S32.HI R8, RZ, 0x1f, R19 ;  /* 0x0000001fff087819 */ /* 0x000fe40000011413 */
[----:B------:R-:W-:Y:S02]  /*0910*/  SHF.R.U32.HI R0, RZ, 0x1e, R0 ;  /* 0x0000001eff007819 */ /* 0x000fe40000011600 */
[C---:B------:R-:W-:Y:S02]  /*0920*/  LOP3.LUT R6, R8.reuse, R7, RZ, 0x3c, !PT ;  /* 0x0000000708067212 */ /* 0x040fe400078e3cff */
[----:B------:R-:W-:-:S02]  /*0930*/  LOP3.LUT R7, R8, R19, RZ, 0x3c, !PT ;  /* 0x0000001308077212 */ /* 0x000fc400078e3cff */
[----:B------:R-:W-:Y:S02]  /*0940*/  ISETP.GE.AND P0, PT, R18, RZ, PT ;  /* 0x000000ff1200720c */ /* 0x000fe40003f06270 */
[C---:B------:R-:W-:Y:S02]  /*0950*/  LEA.HI R0, R19.reuse, R0, RZ, 0x1 ;  /* 0x0000000013007211 */ /* 0x040fe400078f08ff */
[----:B------:R-:W0:Y:S01]  /*0960*/  I2F.F64.S64 R6, R6 ;  /* 0x0000000600067312 */ /* 0x000e220000301c00 */
[----:B------:R-:W-:Y:S02]  /*0970*/  LOP3.LUT R20, R19, R18, RZ, 0x3c, !PT ;  /* 0x0000001213147212 */ /* 0x000fe400078e3cff */
[----:B------:R-:W-:Y:S02]  /*0980*/  IMAD.MOV R19, RZ, RZ, -R0 ;  /* 0x000000ffff137224 */ /* 0x000fe400078e0a00 */
[----:B------:R-:W-:-:S04]  /*0990*/  ISETP.GE.AND P1, PT, R20, RZ, PT ;  /* 0x000000ff1400720c */ /* 0x000fc80003f26270 */
[----:B------:R-:W-:Y:S01]  /*09a0*/  @!P0 MOV R0, R19 ;  /* 0x0000001300008202 */ /* 0x000fe20000000f00 */
[----:B0-----:R-:W-:-:S10]  /*09b0*/  DMUL R8, R6, UR6 ;  /* 0x0000000606087c28 */ /* 0x001fd40008000000 */
[----:B------:R-:W0:Y:S02]  /*09c0*/  F2F.F32.F64 R8, R8 ;  /* 0x0000000800087310 */ /* 0x000e240000301000 */
[----:B0-----:R-:W-:-:S07]  /*09d0*/  FSEL R6, -R8, R8, !P1 ;  /* 0x0000000808067208 */ /* 0x001fce0004800100 */
.L_x_152:
[----:B------:R-:W-:Y:S05]  /*09e0*/  BSYNC.RECONVERGENT B1 ;  /* 0x0000000000017941 */ /* 0x000fea0003800200 */
.L_x_151:
[----:B------:R-:W-:Y:S02]  /*09f0*/  IMAD.MOV.U32 R26, RZ, RZ, 0x37cbac00 ;  /* 0x37cbac00ff1a7424 */ /* 0x000fe400078e00ff */
[----:B------:R-:W-:Y:S01]  /*0a00*/  FMUL R7, R6, R6 ;  /* 0x0000000606077220 */ /* 0x000fe20000400000 */
[C---:B------:R-:W-:Y:S01]  /*0a10*/  LOP3.LUT R9, R0.reuse, 0x1, RZ, 0xc0, !PT ;  /* 0x0000000100097812 */ /* 0x040fe200078ec0ff */
[----:B------:R-:W-:Y:S01]  /*0a20*/  IMAD.MOV.U32 R27, RZ, RZ, 0x3c0885e4 ;  /* 0x3c0885e4ff1b7424 */ /* 0x000fe200078e00ff */
[----:B------:R-:W-:Y:S01]  /*0a30*/  BSSY.RECONVERGENT B1, `(.L_x_157) ;  /* 0x000006e000017945 */ /* 0x000fe20003800200 */
[----:B------:R-:W-:Y:S01]  /*0a40*/  FFMA R8, R7, R26, -0.0013887860113754868507 ;  /* 0xbab607ed07087423 */ /* 0x000fe2000000001a */
[----:B------:R-:W-:Y:S01]  /*0a50*/  VIADD R0, R0, 0x1 ;  /* 0x0000000100007836 */ /* 0x000fe20000000000 */
[----:B------:R-:W-:Y:S01]  /*0a60*/  ISETP.NE.U32.AND P0, PT, R9, 0x1, PT ;  /* 0x000000010900780c */ /* 0x000fe20003f05070 */
[----:B------:R-:W-:-:S03]  /*0a70*/  IMAD.MOV.U32 R20, RZ, RZ, 0x3e2aaaa8 ;  /* 0x3e2aaaa8ff147424 */ /* 0x000fc600078e00ff */
[----:B------:R-:W-:Y:S02]  /*0a80*/  FSEL R8, R8, -0.00019574658654164522886, P0 ;  /* 0xb94d415308087808 */ /* 0x000fe40000000000 */
[----:B------:R-:W-:Y:S02]  /*0a90*/  FSEL R32, R27, 0.041666727513074874878, !P0 ;  /* 0x3d2aaabb1b207808 */ /* 0x000fe40004000000 */
[----:B------:R-:W-:Y:S02]  /*0aa0*/  LOP3.LUT P1, RZ, R0, 0x2, RZ, 0xc0, !PT ;  /* 0x0000000200ff7812 */ /* 0x000fe4000782c0ff */
[----:B------:R-:W-:Y:S01]  /*0ab0*/  FSEL R0, R6, 1, !P0 ;  /* 0x3f80000006007808 */ /* 0x000fe20004000000 */
[C---:B------:R-:W-:Y:S01]  /*0ac0*/  FFMA R8, R7.reuse, R8, R32 ;  /* 0x0000000807087223 */ /* 0x040fe20000000020 */
[----:B------:R-:W-:Y:S02]  /*0ad0*/  FSEL R9, -R20, -0.4999999701976776123, !P0 ;  /* 0xbeffffff14097808 */ /* 0x000fe40004000100 */
[----:B------:R-:W-:Y:S01]  /*0ae0*/  FSETP.GE.AND P0, PT, |R28|, 105615, PT ;  /* 0x47ce47801c00780b */ /* 0x000fe20003f06200 */
[----:B------:R-:W-:-:S02]  /*0af0*/  FFMA R19, R7, R0, RZ ;  /* 0x0000000007137223 */ /* 0x000fc400000000ff */
[----:B------:R-:W-:-:S04]  /*0b00*/  FFMA R8, R7, R8, R9 ;  /* 0x0000000807087223 */ /* 0x000fc80000000009 */
[----:B------:R-:W-:-:S04]  /*0b10*/  FFMA R19, R19, R8, R0 ;  /* 0x0000000813137223 */ /* 0x000fc80000000000 */
[----:B------:R-:W-:Y:S02]  /*0b20*/  @P1 FADD R19, RZ, -R19 ;  /* 0x80000013ff131221 */ /* 0x000fe40000000000 */
[----:B------:R-:W-:Y:S05]  /*0b30*/  @!P0 BRA `(.L_x_158) ;  /* 0x0000000400748947 */ /* 0x000fea0003800000 */
[----:B------:R-:W-:-:S13]  /*0b40*/  FSETP.NEU.AND P0, PT, |R28|, +INF , PT ;  /* 0x7f8000001c00780b */ /* 0x000fda0003f0d200 */
[----:B------:R-:W-:Y:S01]  /*0b50*/  @!P0 FMUL R30, RZ, -R28 ;  /* 0x8000001cff1e8220 */ /* 0x000fe20000400000 */
[----:B------:R-:W-:Y:S01]  /*0b60*/  @!P0 MOV R29, RZ ;  /* 0x000000ff001d8202 */ /* 0x000fe20000000f00 */
[----:B------:R-:W-:Y:S06]  /*0b70*/  @!P0 BRA `(.L_x_158) ;  /* 0x0000000400648947 */ /* 0x000fec0003800000 */
[----:B------:R-:W-:Y:S01]  /*0b80*/  IMAD.SHL.U32 R0, R18, 0x100, RZ ;  /* 0x0000010012007824 */ /* 0x000fe200078e00ff */
[----:B------:R-:W-:Y:S01]  /*0b90*/  BSSY.RECONVERGENT B2, `(.L_x_159) ;  /* 0x000001b000027945 */ /* 0x000fe20003800200 */
[----:B------:R-:W-:Y:S02]  /*0ba0*/  IMAD.MOV.U32 R29, RZ, RZ, RZ ;  /* 0x000000ffff1d7224 */ /* 0x000fe400078e00ff */
[----:B------:R-:W-:Y:S01]  /*0bb0*/  IMAD.MOV.U32 R33, RZ, RZ, RZ ;  /* 0x000000ffff217224 */ /* 0x000fe200078e00ff */
[----:B------:R-:W-:Y:S01]  /*0bc0*/  LOP3.LUT R35, R0, 0x80000000, RZ, 0xfc, !PT ;  /* 0x8000000000237812 */ /* 0x000fe200078efcff */
[----:B------:R-:W-:-:S07]  /*0bd0*/  IMAD.MOV.U32 R31, RZ, RZ, RZ ;  /* 0x000000ffff1f7224 */ /* 0x000fce00078e00ff */
.L_x_160:
[----:B------:R-:W0:Y:S02]  /*0be0*/  LDC.64 R6, c[0x4][RZ] ;  /* 0x01000000ff067b82 */ /* 0x000e240000000a00 */
[----:B0-----:R-:W-:-:S06]  /*0bf0*/  IMAD.WIDE.U32 R6, R31, 0x4, R6 ;  /* 0x000000041f067825 */ /* 0x001fcc00078e0006 */
[----:B------:R-:W2:Y:S01]  /*0c00*/  LDG.E.CONSTANT R6, desc[UR4][R6.64] ;  /* 0x0000000406067981 */ /* 0x000ea2000c1e9900 */
[C---:B------:R-:W-:Y:S01]  /*0c10*/  SHF.L.U32 R0, R31.reuse, 0x2, RZ ;  /* 0x000000021f007819 */ /* 0x040fe200000006ff */
[----:B------:R-:W-:-:S03]  /*0c20*/  VIADD R31, R31, 0x1 ;  /* 0x000000011f1f7836 */ /* 0x000fc60000000000 */
[C---:B------:R-:W-:Y:S02]  /*0c30*/  ISETP.EQ.AND P0, PT, R0.reuse, RZ, PT ;  /* 0x000000ff0000720c */ /* 0x040fe40003f02270 */
[C---:B------:R-:W-:Y:S02]  /*0c40*/  ISETP.EQ.AND P5, PT, R0.reuse, 0x4, PT ;  /* 0x000000040000780c */ /* 0x040fe40003fa2270 */
[C---:B------:R-:W-:Y:S02]  /*0c50*/  ISETP.EQ.AND P4, PT, R0.reuse, 0x8, PT ;  /* 0x000000080000780c */ /* 0x040fe40003f82270 */
[C---:B------:R-:W-:Y:S02]  /*0c60*/  ISETP.EQ.AND P3, PT, R0.reuse, 0xc, PT ;  /* 0x0000000c0000780c */ /* 0x040fe40003f62270 */
[C---:B------:R-:W-:Y:S02]  /*0c70*/  ISETP.EQ.AND P2, PT, R0.reuse, 0x10, PT ;  /* 0x000000100000780c */ /* 0x040fe40003f42270 */
[----:B------:R-:W-:Y:S01]  /*0c80*/  ISETP.EQ.AND P1, PT, R0, 0x14, PT ;  /* 0x000000140000780c */ /* 0x000fe20003f22270 */
[----:B--2---:R-:W-:-:S03]  /*0c90*/  IMAD.WIDE.U32 R8, R6, R35, RZ ;  /* 0x0000002306087225 */ /* 0x004fc600078e00ff */
[----:B------:R-:W-:-:S04]  /*0ca0*/  IADD3 R0, P6, PT, R8, R29, RZ ;  /* 0x0000001d08007210 */ /* 0x000fc80007fde0ff */
[----:B------:R-:W-:Y:S01]  /*0cb0*/  @P4 MOV R23, R0 ;  /* 0x0000000000174202 */ /* 0x000fe20000000f00 */
[----:B------:R-:W-:Y:S01]  /*0cc0*/  IMAD.X R29, R9, 0x1, R33, P6 ;  /* 0x00000001091d7824 */ /* 0x000fe200030e0621 */
[----:B------:R-:W-:Y:S01]  /*0cd0*/  ISETP.NE.AND P6, PT, R31, 0x6, PT ;  /* 0x000000061f00780c */ /* 0x000fe20003fc5270 */
[--C-:B------:R-:W-:Y:S02]  /*0ce0*/  @P0 IMAD.MOV.U32 R17, RZ, RZ, R0.reuse ;  /* 0x000000ffff110224 */ /* 0x100fe400078e0000 */
[--C-:B------:R-:W-:Y:S02]  /*0cf0*/  @P5 IMAD.MOV.U32 R22, RZ, RZ, R0.reuse ;  /* 0x000000ffff165224 */ /* 0x100fe400078e0000 */
[--C-:B------:R-:W-:Y:S02]  /*0d00*/  @P3 IMAD.MOV.U32 R24, RZ, RZ, R0.reuse ;  /* 0x000000ffff183224 */ /* 0x100fe400078e0000 */
[--C-:B------:R-:W-:Y:S02]  /*0d10*/  @P2 IMAD.MOV.U32 R25, RZ, RZ, R0.reuse ;  /* 0x000000ffff192224 */ /* 0x100fe400078e0000 */
[----:B------:R-:W-:-:S04]  /*0d20*/  @P1 IMAD.MOV.U32 R21, RZ, RZ, R0 ;  /* 0x000000ffff151224 */ /* 0x000fc800078e0000 */
[----:B------:R-:W-:Y:S05]  /*0d30*/  @P6 BRA `(.L_x_160) ;  /* 0xfffffffc00a86947 */ /* 0x000fea000383ffff */
[----:B------:R-:W-:Y:S05]  /*0d40*/  BSYNC.RECONVERGENT B2 ;  /* 0x0000000000027941 */ /* 0x000fea0003800200 */
.L_x_159:
[----:B------:R-:W-:Y:S01]  /*0d50*/  SHF.R.U32.HI R8, RZ, 0x17, R18 ;  /* 0x00000017ff087819 */ /* 0x000fe20000011612 */
[----:B------:R-:W-:Y:S03]  /*0d60*/  BSSY.RECONVERGENT B2, `(.L_x_161) ;  /* 0x0000028000027945 */ /* 0x000fe60003800200 */
[C---:B------:R-:W-:Y:S02]  /*0d70*/  LOP3.LUT R0, R8.reuse, 0xe0, RZ, 0xc0, !PT ;  /* 0x000000e008007812 */ /* 0x040fe400078ec0ff */
[----:B------:R-:W-:-:S03]  /*0d80*/  LOP3.LUT P6, RZ, R8, 0x1f, RZ, 0xc0, !PT ;  /* 0x0000001f08ff7812 */ /* 0x000fc600078cc0ff */
[----:B------:R-:W-:-:S05]  /*0d90*/  VIADD R0, R0, 0xffffff80 ;  /* 0xffffff8000007836 */ /* 0x000fca0000000000 */
[----:B------:R-:W-:-:S04]  /*0da0*/  SHF.R.U32.HI R0, RZ, 0x5, R0 ;  /* 0x00000005ff007819 */ /* 0x000fc80000011600 */
[----:B------:R-:W-:-:S04]  /*0db0*/  LEA R9, -R0, RZ, 0x2 ;  /* 0x000000ff00097211 */ /* 0x000fc800078e11ff */
        /* <DEDUP_REMOVED lines=16> */
[----:B------:R-:W-:Y:S01]  /*0ec0*/  @P0 IMAD.MOV.U32 R0, RZ, RZ, R25 ;  /* 0x000000ffff000224 */ /* 0x000fe200078e0019 */
[----:B------:R-:W-:Y:S01]  /*0ed0*/  @P3 MOV R6, R25 ;  /* 0x0000001900063202 */ /* 0x000fe20000000f00 */
[--C-:B------:R-:W-:Y:S02]  /*0ee0*/  @P3 IMAD.MOV.U32 R0, RZ, RZ, R21.reuse ;  /* 0x000000ffff003224 */ /* 0x100fe400078e0015 */
[----:B------:R-:W-:Y:S02]  /*0ef0*/  @P4 IMAD.MOV.U32 R6, RZ, RZ, R21 ;  /* 0x000000ffff064224 */ /* 0x000fe400078e0015 */
[--C-:B------:R-:W-:Y:S02]  /*0f00*/  @P4 IMAD.MOV.U32 R0, RZ, RZ, R29.reuse ;  /* 0x000000ffff004224 */ /* 0x100fe400078e001d */
[----:B------:R-:W-:Y:S01]  /*0f10*/  @P5 IMAD.MOV.U32 R6, RZ, RZ, R29 ;  /* 0x000000ffff065224 */ /* 0x000fe200078e001d */
[----:B------:R-:W-:Y:S06]  /*0f20*/  @!P6 BRA `(.L_x_162) ;  /* 0x00000000002ce947 */ /* 0x000fec0003800000 */
[----:B------:R-:W-:Y:S01]  /*0f30*/  @P2 MOV R7, R17 ;  /* 0x0000001100072202 */ /* 0x000fe20000000f00 */
[----:B------:R-:W-:Y:S02]  /*0f40*/  @P1 IMAD.MOV.U32 R7, RZ, RZ, R22 ;  /* 0x000000ffff071224 */ /* 0x000fe400078e0016 */
[----:B------:R-:W-:Y:S01]  /*0f50*/  @P0 IMAD.MOV.U32 R7, RZ, RZ, R23 ;  /* 0x000000ffff070224 */ /* 0x000fe200078e0017 */
[----:B------:R-:W-:Y:S01]  /*0f60*/  ISETP.EQ.AND P0, PT, R9, 0x8, PT ;  /* 0x000000080900780c */ /* 0x000fe20003f02270 */
[----:B------:R-:W-:Y:S01]  /*0f70*/  @P3 IMAD.MOV.U32 R7, RZ, RZ, R24 ;  /* 0x000000ffff073224 */ /* 0x000fe200078e0018 */
[----:B------:R-:W-:Y:S01]  /*0f80*/  LOP3.LUT R9, R8, 0x1f, RZ, 0xc0, !PT ;  /* 0x0000001f08097812 */ /* 0x000fe200078ec0ff */
[----:B------:R-:W-:Y:S01]  /*0f90*/  @P4 IMAD.MOV.U32 R7, RZ, RZ, R25 ;  /* 0x000000ffff074224 */ /* 0x000fe200078e0019 */
[----:B------:R-:W-:Y:S02]  /*0fa0*/  @P5 MOV R7, R21 ;  /* 0x0000001500075202 */ /* 0x000fe40000000f00 */
[----:B------:R-:W-:-:S07]  /*0fb0*/  SHF.L.W.U32.HI R0, R6, R9, R0 ;  /* 0x0000000906007219 */ /* 0x000fce0000010e00 */
[----:B------:R-:W-:-:S05]  /*0fc0*/  @P0 IMAD.MOV.U32 R7, RZ, RZ, R29 ;  /* 0x000000ffff070224 */ /* 0x000fca00078e001d */
[----:B------:R-:W-:-:S07]  /*0fd0*/  SHF.L.W.U32.HI R6, R7, R9, R6 ;  /* 0x0000000907067219 */ /* 0x000fce0000010e06 */
.L_x_162:
[----:B------:R-:W-:Y:S05]  /*0fe0*/  BSYNC.RECONVERGENT B2 ;  /* 0x0000000000027941 */ /* 0x000fea0003800200 */
.L_x_161:
        /* <DEDUP_REMOVED lines=18> */
.L_x_158:
[----:B------:R-:W-:Y:S05]  /*1110*/  BSYNC.RECONVERGENT B1 ;  /* 0x0000000000017941 */ /* 0x000fea0003800200 */
.L_x_157:
[----:B------:R-:W-:Y:S01]  /*1120*/  FMUL R7, R30, R30 ;  /* 0x0000001e1e077220 */ /* 0x000fe20000400000 */
[C---:B------:R-:W-:Y:S01]  /*1130*/  LOP3.LUT R0, R29.reuse, 0x1, RZ, 0xc0, !PT ;  /* 0x000000011d007812 */ /* 0x040fe200078ec0ff */
[----:B------:R-:W-:Y:S01]  /*1140*/  UMOV UR6, 0x0 ;  /* 0x0000000000067882 */ /* 0x000fe20000000000 */
[----:B------:R-:W-:Y:S01]  /*1150*/  LOP3.LUT P1, RZ, R29, 0x2, RZ, 0xc0, !PT ;  /* 0x000000021dff7812 */ /* 0x000fe2000782c0ff */
[----:B------:R-:W-:Y:S01]  /*1160*/  FFMA R26, R7, R26, -0.0013887860113754868507 ;  /* 0xbab607ed071a7423 */ /* 0x000fe2000000001a */
[----:B------:R-:W-:Y:S01]  /*1170*/  ISETP.NE.U32.AND P0, PT, R0, 0x1, PT ;  /* 0x000000010000780c */ /* 0x000fe20003f05070 */
[----:B------:R-:W-:Y:S01]  /*1180*/  IMAD.MOV.U32 R29, RZ, RZ, 0x3ee4f8b5 ;  /* 0x3ee4f8b5ff1d7424 */ /* 0x000fe200078e00ff */
[----:B------:R-:W-:Y:S01]  /*1190*/  MOV R28, 0x80000000 ;  /* 0x80000000001c7802 */ /* 0x000fe20000000f00 */
[----:B------:R-:W-:Y:S01]  /*11a0*/  UMOV UR7, 0x3fe00000 ;  /* 0x3fe0000000077882 */ /* 0x000fe20000000000 */
[----:B------:R-:W-:Y:S02]  /*11b0*/  FSEL R6, R27, 0.041666727513074874878, P0 ;  /* 0x3d2aaabb1b067808 */ /* 0x000fe40000000000 */
[----:B------:R-:W-:-:S02]  /*11c0*/  FSEL R26, R26, -0.00019574658654164522886, !P0 ;  /* 0xb94d41531a1a7808 */ /* 0x000fc40004000000 */
[----:B------:R-:W-:Y:S02]  /*11d0*/  FSEL R0, R30, 1, P0 ;  /* 0x3f8000001e007808 */ /* 0x000fe40000000000 */
[----:B------:R-:W-:Y:S01]  /*11e0*/  FSEL R27, -R20, -0.4999999701976776123, P0 ;  /* 0xbeffffff141b7808 */ /* 0x000fe20000000100 */
[C---:B------:R-:W-:Y:S02]  /*11f0*/  FFMA R6, R7.reuse, R26, R6 ;  /* 0x0000001a07067223 */ /* 0x040fe40000000006 */
[C---:B------:R-:W-:Y:S02]  /*1200*/  FFMA R9, R7.reuse, R0, RZ ;  /* 0x0000000007097223 */ /* 0x040fe400000000ff */
[----:B------:R-:W-:Y:S02]  /*1210*/  FFMA R27, R7, R6, R27 ;  /* 0x00000006071b7223 */ /* 0x000fe4000000001b */
[----:B-----5:R-:W0:Y:S02]  /*1220*/  F2F.F64.F32 R6, R14 ;  /* 0x0000000e00067310 */ /* 0x020e240000201800 */
[----:B------:R-:W-:-:S04]  /*1230*/  FFMA R0, R9, R27, R0 ;  /* 0x0000001b09007223 */ /* 0x000fc80000000000 */
[----:B------:R-:W-:Y:S02]  /*1240*/  @P1 FADD R0, RZ, -R0 ;  /* 0x80000000ff001221 */ /* 0x000fe40000000000 */
[----:B------:R-:W1:Y:S02]  /*1250*/  F2F.F64.F32 R8, R12 ;  /* 0x0000000c00087310 */ /* 0x000e640000201800 */
[----:B------:R-:W-:-:S04]  /*1260*/  FMUL R18, R16, R0 ;  /* 0x0000000010127220 */ /* 0x000fc80000400000 */
[CC--:B------:R-:W-:Y:S01]  /*1270*/  FFMA R18, R15.reuse, R19.reuse, R18 ;  /* 0x000000130f127223 */ /* 0x0c0fe20000000012 */
[----:B------:R-:W-:Y:S01]  /*1280*/  FMUL R15, R15, R0 ;  /* 0x000000000f0f7220 */ /* 0x000fe20000400000 */
[--C-:B0-----:R-:W-:Y:S02]  /*1290*/  DFMA R6, R6, UR6, R28.reuse ;  /* 0x0000000606067c2b */ /* 0x101fe4000800001c */
[----:B------:R-:W0:Y:S01]  /*12a0*/  F2F.F64.F32 R26, |R18| ;  /* 0x40000012001a7310 */ /* 0x000e220000201800 */
[----:B------:R-:W-:Y:S01]  /*12b0*/  FFMA R15, R16, R19, -R15 ;  /* 0x00000013100f7223 */ /* 0x000fe2000000080f */
[----:B-1----:R-:W-:-:S06]  /*12c0*/  DFMA R8, R8, UR6, R28 ;  /* 0x0000000608087c2b */ /* 0x002fcc000800001c */
[----:B------:R-:W1:Y:S02]  /*12d0*/  F2F.F64.F32 R14, |R15| ;  /* 0x4000000f000e7310 */ /* 0x000e640000201800 */
[----:B0-----:R-:W-:-:S06]  /*12e0*/  DSETP.GT.AND P0, PT, R8, R26, PT ;  /* 0x0000001a0800722a */ /* 0x001fcc0003f04000 */
[----:B-1----:R-:W-:-:S14]  /*12f0*/  DSETP.GT.AND P0, PT, R6, R14, P0 ;  /* 0x0000000e0600722a */ /* 0x002fdc0000704000 */
[----:B------:R-:W-:Y:S05]  /*1300*/  @P0 BRA `(.L_x_163) ;  /* 0x0000000000180947 */ /* 0x000fea0003800000 */
.L_x_150:
[----:B------:R-:W-:Y:S05]  /*1310*/  BSYNC.RECONVERGENT B0 ;  /* 0x0000000000007941 */ /* 0x000fea0003800200 */
.L_x_149:
[----:B------:R-:W0:Y:S01]  /*1320*/  LDCU UR6, c[0x0][0x384] ;  /* 0x00007080ff0677ac */ /* 0x000e220008000800 */
[----:B------:R-:W-:-:S05]  /*1330*/  VIADD R13, R13, 0x1 ;  /* 0x000000010d0d7836 */ /* 0x000fca0000000000 */
[----:B0-----:R-:W-:-:S13]  /*1340*/  ISETP.NE.AND P0, PT, R13, UR6, PT ;  /* 0x000000060d007c0c */ /* 0x001fda000bf05270 */
[----:B------:R-:W-:Y:S05]  /*1350*/  @P0 BRA `(.L_x_164) ;  /* 0xffffffec008c0947 */ /* 0x000fea000383ffff */
[----:B------:R-:W-:Y:S05]  /*1360*/  EXIT ;  /* 0x000000000000794d */ /* 0x000fea0003800000 */
.L_x_163:
[----:B------:R-:W-:Y:S01]  /*1370*/  STG.E desc[UR4][R2.64], R13 ;  /* 0x0000000d02007986 */ /* 0x000fe2000c101904 */
[----:B------:R-:W-:Y:S05]  /*1380*/  EXIT ;  /* 0x000000000000794d */ /* 0x000fea0003800000 */
.L_x_165:
        /* <DEDUP_REMOVED lines=15> */
.L_x_180:


//--------------------- .nv.global.init           --------------------------
	.section	.nv.global.init,"aw",@progbits
	.align	4
.nv.global.init:
	.type		__cudart_i2opi_f,@object
	.size		__cudart_i2opi_f,(.L_0 - __cudart_i2opi_f)
__cudart_i2opi_f:
        /*0000*/ 	.byte	0x41, 0x90, 0x43, 0x3c, 0x99, 0x95, 0x62, 0xdb, 0xc0, 0xdd, 0x34, 0xf5, 0xd1, 0x57, 0x27, 0xfc
        /*0010*/ 	.byte	0x29, 0x15, 0x44, 0x4e, 0x6e, 0x83, 0xf9, 0xa2
.L_0:


//--------------------- .nv.shared.reserved.0     --------------------------
	.section	.nv.shared.reserved.0,"aw",@nobits
	.weak		__nv_reservedSMEM_offset_0_alias
	.size		__nv_reservedSMEM_offset_0_alias, 0, 64
	.other		__nv_reservedSMEM_offset_0_alias,@"STO_CUDA_RESERVED_SHARED STV_DEFAULT"
__nv_reservedSMEM_offset_0_alias:
	.zero		0
	.zero		64


//--------------------- .nv.constant0._Z38build_box_count_and_point_index_kerneliPKfS0_S0_iiiiiiPiS1_ --------------------------
	.section	.nv.constant0._Z38build_box_count_and_point_index_kerneliPKfS0_S0_iiiiiiPiS1_,"a",@progbits
	.sectionflags	@""
	.align	4
.nv.constant0._Z38build_box_count_and_point_index_kerneliPKfS0_S0_iiiiiiPiS1_:
	.zero		968


//--------------------- .nv.constant0._Z29build_view_index_part2_kerneliiiPKfPiS1_S1_Pf --------------------------
	.section	.nv.constant0._Z29build_view_index_part2_kerneliiiPKfPiS1_S1_Pf,"a",@progbits
	.sectionflags	@""
	.align	4
.nv.constant0._Z29build_view_index_part2_kerneliiiPKfPiS1_S1_Pf:
	.zero		952


//--------------------- .nv.constant0._Z29build_view_index_part1_kerneliPKfS0_iiiiiPiPf --------------------------
	.section	.nv.constant0._Z29build_view_index_part1_kerneliPKfS0_iiiiiPiPf,"a",@progbits
	.sectionflags	@""
	.align	4
.nv.constant0._Z29build_view_index_part1_kerneliPKfS0_iiiiiPiPf:
	.zero		960


//--------------------- .nv.constant0._Z32build_voxel_feature_part2_kerneliiPKfPiPf --------------------------
	.section	.nv.constant0._Z32build_voxel_feature_part2_kerneliiPKfPiPf,"a",@progbits
	.sectionflags	@""
	.align	4
.nv.constant0._Z32build_voxel_feature_part2_kerneliiPKfPiPf:
	.zero		928


//--------------------- .nv.constant0._Z32build_voxel_feature_part1_kerneliPKfS0_iiiiiiPiPf --------------------------
	.section	.nv.constant0._Z32build_voxel_feature_part1_kerneliPKfS0_iiiiiiPiPf,"a",@progbits
	.sectionflags	@""
	.align	4
.nv.constant0._Z32build_voxel_feature_part1_kerneliPKfS0_iiiiiiPiPf:
	.zero		960


//--------------------- .nv.constant0._Z26build_offset_weight_kerneliiiiiPKfPiS1_Pf --------------------------
	.section	.nv.constant0._Z26build_offset_weight_kerneliiiiiPKfPiS1_Pf,"a",@progbits
	.sectionflags	@""
	.align	4
.nv.constant0._Z26build_offset_weight_kerneliiiiiPKfPiS1_Pf:
	.zero		952


//--------------------- .nv.constant0._Z41build_pixel_offset_velocity_target_kerneliiiiifPKfS0_PfS1_S1_S1_S1_S1_S1_PiS2_ --------------------------
	.section	.nv.constant0._Z41build_pixel_offset_velocity_target_kerneliiiiifPKfS0_PfS1_S1_S1_S1_S1_S1_PiS2_,"a",@progbits
	.sectionflags	@""
	.align	4
.nv.constant0._Z41build_pixel_offset_velocity_target_kerneliiiiifPKfS0_PfS1_S1_S1_S1_S1_S1_PiS2_:
	.zero		1008


//--------------------- .nv.constant0._Z22points_in_boxes_kerneliiiPKfS0_Pi --------------------------
	.section	.nv.constant0._Z22points_in_boxes_kerneliiiPKfS0_Pi,"a",@progbits
	.sectionflags	@""
	.align	4
.nv.constant0._Z22points_in_boxes_kerneliiiPKfS0_Pi:
	.zero		936


//--------------------- SYMBOLS --------------------------

	.type		.nv.reservedSmem.offset0,@object
	.size		.nv.reservedSmem.offset0,0x4
